// auto-generated by cutlass_sweep.sparse_gemm — config: {"arch": "sm_100", "cluster_m": 1, "cluster_n": 2, "dtype": "fp16", "tile_k": 128, "tile_m": 128, "tile_n": 256}
#include "cutlass/cutlass.h"
#include "cutlass/gemm/collective/collective_builder.hpp"
#include "cutlass/gemm/device/gemm_universal_adapter.h"
#include "cutlass/gemm/kernel/gemm_universal.hpp"
#include "cutlass/epilogue/collective/collective_builder.hpp"

using Elem = cutlass::half_t;
using Acc  = float;
using TileShape    = cute::Shape<cute::_128, cute::_256, cute::_128>;
using ClusterShape = cute::Shape<cute::_1, cute::_2, cute::_1>;

using CollectiveEpilogue = typename cutlass::epilogue::collective::CollectiveBuilder<
    cutlass::arch::Sm100, cutlass::arch::OpClassSparseTensorOp,
    TileShape, ClusterShape,
    cutlass::epilogue::collective::EpilogueTileAuto,
    Acc, Acc,
    Acc, cutlass::layout::ColumnMajor, 128 / cutlass::sizeof_bits<Acc>::value,
    Acc, cutlass::layout::ColumnMajor, 128 / cutlass::sizeof_bits<Acc>::value,
    cutlass::epilogue::TmaWarpSpecialized1Sm
  >::CollectiveOp;

using CollectiveMainloop = typename cutlass::gemm::collective::CollectiveBuilder<
    cutlass::arch::Sm100, cutlass::arch::OpClassSparseTensorOp,
    Elem, cutlass::layout::RowMajor, 2 * 128 / cutlass::sizeof_bits<Elem>::value,
    Elem, cutlass::layout::ColumnMajor, 128 / cutlass::sizeof_bits<Elem>::value,
    Acc,
    TileShape, ClusterShape,
    cutlass::gemm::collective::StageCountAutoCarveoutEpi<CollectiveEpilogue>,
    cutlass::gemm::KernelSparseTmaWarpSpecialized1SmSm100
  >::CollectiveOp;

using GemmKernel = cutlass::gemm::kernel::GemmUniversal<
    cute::Shape<int,int,int,int>,
    CollectiveMainloop,
    CollectiveEpilogue
>;
using Gemm = cutlass::gemm::device::GemmUniversalAdapter<GemmKernel>;

auto* _anchor = &cutlass::device_kernel<GemmKernel>;


// ===== COMPILED SASS (sm_100a) =====

	.target	sm_100a

	.elftype	@"ET_EXEC"


//--------------------- .note.nv.tkinfo           --------------------------
	.section	.note.nv.tkinfo,"",@"SHT_NOTE"
	.sectionflags	@"SHF_NOTE_NV_TKINFO"
	.tkinfo
        /*0018*/ 	.word	0x00000002
        /*0030*/ 	.string	""
        /*0030*/ 	.string	"ptxas"
        /*0030*/ 	.string	"Cuda compilation tools, release 13.0, V13.0.88"
        /*0030*/ 	.string	"Build cuda_13.0.r13.0/compiler.36424714_0"
        /*0030*/ 	.string	"-arch sm_100a -m 64 "



//--------------------- .note.nv.cuinfo           --------------------------
	.section	.note.nv.cuinfo,"",@"SHT_NOTE"
	.sectionflags	@"SHF_NOTE_NV_CUINFO"
        /*0018*/ 	.short	0x0002
        /*001a*/ 	.short	0x0064
        /*001c*/ 	.short	0x0082
	.zero		2


//--------------------- .nv.info                  --------------------------
	.section	.nv.info,"",@"SHT_CUDA_INFO"
	.align	4


	//----- nvinfo : EIATTR_REGCOUNT
	.align		4
        /*0000*/ 	.byte	0x04, 0x2f
        /*0002*/ 	.short	(.L_19 - .L_18)
	.align		4
.L_18:
        /*0004*/ 	.word	index@(_ZN7cutlass13device_kernelINS_4gemm6kernel13GemmUniversalIN4cute5tupleIJiiiiEEENS1_10collective13CollectiveMmaINS1_41MainloopSm100TmaUmmaWarpSpecializedSparseILi2ELi2ELi1ENS5_IJNS4_1CILi1EEENSA_ILi2EEESB_EEEEENS5_IJNSA_ILi128EEENSA_ILi256EEESF_EEENS_6half_tENS5_IJNS4_6LayoutINS5_IJiNS5_IJSC_iEEEiEEENS5_IJlNS5_IJSB_SC_EEElEEEEENSJ_INS5_IJNS5_IJNS5_IJNSA_ILi8EEESC_SP_EEEiEEENS5_IJNS5_IJNSA_ILi16EEESC_NSA_ILi4EEEEEEiEEEiEEENS5_IJNS5_IJNS5_IJSF_SS_NSA_ILi2048EEEEEENSA_ILi16384EEEEEENS5_IJNS5_IJSB_NSA_ILi1024EEENSA_ILi32EEEEEElEEElEEEEEEEESI_NS5_IJlSB_lEEENS4_8TiledMMAINS4_8MMA_AtomIJNS4_27SM100_MMA_F16BF16_SS_SPARSEISI_SI_fLi128ELi256ELNS4_4UMMA5MajorE0ELS1D_0ELNS1C_7ScaleInE0ELS1E_0EEEEEENSJ_INS5_IJSB_SB_SB_EEENS5_IJNSA_ILi0EEES1I_S1I_EEEEENS5_IJNS4_10UnderscoreES1L_S1L_EEEEENS4_23SM90_TMA_LOAD_MULTICASTENS4_14ComposedLayoutINS4_7SwizzleILi3ELi4ELi3EEENS4_25smem_sparse_ptr_flag_bitsILi2ELi16EEENSJ_INS5_IJNS5_IJSB_SP_EEENS5_IJSC_NSA_ILi64EEEEEEEEENS5_IJNS5_IJS1I_SF_EEESM_EEEEEEEvNS4_8identityENS4_13SM90_TMA_LOADENS1P_IS1R_NS4_18smem_ptr_flag_bitsILi16EEENSJ_INS5_IJSP_S1V_EEENS5_IJS1V_SB_EEEEEEEvS22_EENS_8epilogue10collective18CollectiveEpilogueINS2B_23Sm100TmaWarpSpecializedILi3ELi2ELi32ELb1ELb0EEEJSH_NS5_IJNSJ_ISF_SB_EENSJ_IS12_SB_EEEEEfNS5_IJSB_llEEEfS2J_NS2B_6fusion15FusionCallbacksIS2F_NS2K_17LinearCombinationIffffLNS_15FloatRoundStyleE2EEESH_S2I_JEEENS4_5SM1004TMEM4LOAD26SM100_TMEM_LOAD_32dp32b32xES23_NS1P_INS1Q_ILi2ELi5ELi2EEENS24_ILi32EEENSJ_INS5_IJS12_ST_EEENS5_IJSB_S12_EEEEEEENS4_39AutoVectorizingCopyWithAssumedAlignmentILi128EEENS4_14SM90_TMA_STOREES2Z_S31_S31_EEEvvEEEEvNT_6ParamsE)
        /*0008*/ 	.word	0x0000006f


	//----- nvinfo : EIATTR_FRAME_SIZE
	.align		4
.L_19:
        /*000c*/ 	.byte	0x04, 0x11
        /*000e*/ 	.short	(.L_21 - .L_20)
	.align		4
.L_20:
        /*0010*/ 	.word	index@($__internal_2_$__cuda_sm10x_tcgen05_guardrail_trap_unallocated_columns_being_dealloced)
        /*0014*/ 	.word	0x00000000


	//----- nvinfo : EIATTR_FRAME_SIZE
	.align		4
.L_21:
        /*0018*/ 	.byte	0x04, 0x11
        /*001a*/ 	.short	(.L_23 - .L_22)
	.align		4
.L_22:
        /*001c*/ 	.word	index@($__internal_1_$__cuda_sm10x_tcgen05_guardrail_trap_phase_invalid_during_alloc)
        /*0020*/ 	.word	0x00000000


	//----- nvinfo : EIATTR_FRAME_SIZE
	.align		4
.L_23:
        /*0024*/ 	.byte	0x04, 0x11
        /*0026*/ 	.short	(.L_25 - .L_24)
	.align		4
.L_24:
        /*0028*/ 	.word	index@($__internal_0_$__cuda_sm10x_tcgen05_guardrail_trap_col_being_dealloced_not_returned_by_alloc)
        /*002c*/ 	.word	0x00000000


	//----- nvinfo : EIATTR_FRAME_SIZE
	.align		4
.L_25:
        /*0030*/ 	.byte	0x04, 0x11
        /*0032*/ 	.short	(.L_27 - .L_26)
	.align		4
.L_26:
        /*0034*/ 	.word	index@(_ZN7cutlass13device_kernelINS_4gemm6kernel13GemmUniversalIN4cute5tupleIJiiiiEEENS1_10collective13CollectiveMmaINS1_41MainloopSm100TmaUmmaWarpSpecializedSparseILi2ELi2ELi1ENS5_IJNS4_1CILi1EEENSA_ILi2EEESB_EEEEENS5_IJNSA_ILi128EEENSA_ILi256EEESF_EEENS_6half_tENS5_IJNS4_6LayoutINS5_IJiNS5_IJSC_iEEEiEEENS5_IJlNS5_IJSB_SC_EEElEEEEENSJ_INS5_IJNS5_IJNS5_IJNSA_ILi8EEESC_SP_EEEiEEENS5_IJNS5_IJNSA_ILi16EEESC_NSA_ILi4EEEEEEiEEEiEEENS5_IJNS5_IJNS5_IJSF_SS_NSA_ILi2048EEEEEENSA_ILi16384EEEEEENS5_IJNS5_IJSB_NSA_ILi1024EEENSA_ILi32EEEEEElEEElEEEEEEEESI_NS5_IJlSB_lEEENS4_8TiledMMAINS4_8MMA_AtomIJNS4_27SM100_MMA_F16BF16_SS_SPARSEISI_SI_fLi128ELi256ELNS4_4UMMA5MajorE0ELS1D_0ELNS1C_7ScaleInE0ELS1E_0EEEEEENSJ_INS5_IJSB_SB_SB_EEENS5_IJNSA_ILi0EEES1I_S1I_EEEEENS5_IJNS4_10UnderscoreES1L_S1L_EEEEENS4_23SM90_TMA_LOAD_MULTICASTENS4_14ComposedLayoutINS4_7SwizzleILi3ELi4ELi3EEENS4_25smem_sparse_ptr_flag_bitsILi2ELi16EEENSJ_INS5_IJNS5_IJSB_SP_EEENS5_IJSC_NSA_ILi64EEEEEEEEENS5_IJNS5_IJS1I_SF_EEESM_EEEEEEEvNS4_8identityENS4_13SM90_TMA_LOADENS1P_IS1R_NS4_18smem_ptr_flag_bitsILi16EEENSJ_INS5_IJSP_S1V_EEENS5_IJS1V_SB_EEEEEEEvS22_EENS_8epilogue10collective18CollectiveEpilogueINS2B_23Sm100TmaWarpSpecializedILi3ELi2ELi32ELb1ELb0EEEJSH_NS5_IJNSJ_ISF_SB_EENSJ_IS12_SB_EEEEEfNS5_IJSB_llEEEfS2J_NS2B_6fusion15FusionCallbacksIS2F_NS2K_17LinearCombinationIffffLNS_15FloatRoundStyleE2EEESH_S2I_JEEENS4_5SM1004TMEM4LOAD26SM100_TMEM_LOAD_32dp32b32xES23_NS1P_INS1Q_ILi2ELi5ELi2EEENS24_ILi32EEENSJ_INS5_IJS12_ST_EEENS5_IJSB_S12_EEEEEEENS4_39AutoVectorizingCopyWithAssumedAlignmentILi128EEENS4_14SM90_TMA_STOREES2Z_S31_S31_EEEvvEEEEvNT_6ParamsE)
        /*0038*/ 	.word	0x00000000


	//----- nvinfo : EIATTR_MIN_STACK_SIZE
	.align		4
.L_27:
        /*003c*/ 	.byte	0x04, 0x12
        /*003e*/ 	.short	(.L_29 - .L_28)
	.align		4
.L_28:
        /*0040*/ 	.word	index@(_ZN7cutlass13device_kernelINS_4gemm6kernel13GemmUniversalIN4cute5tupleIJiiiiEEENS1_10collective13CollectiveMmaINS1_41MainloopSm100TmaUmmaWarpSpecializedSparseILi2ELi2ELi1ENS5_IJNS4_1CILi1EEENSA_ILi2EEESB_EEEEENS5_IJNSA_ILi128EEENSA_ILi256EEESF_EEENS_6half_tENS5_IJNS4_6LayoutINS5_IJiNS5_IJSC_iEEEiEEENS5_IJlNS5_IJSB_SC_EEElEEEEENSJ_INS5_IJNS5_IJNS5_IJNSA_ILi8EEESC_SP_EEEiEEENS5_IJNS5_IJNSA_ILi16EEESC_NSA_ILi4EEEEEEiEEEiEEENS5_IJNS5_IJNS5_IJSF_SS_NSA_ILi2048EEEEEENSA_ILi16384EEEEEENS5_IJNS5_IJSB_NSA_ILi1024EEENSA_ILi32EEEEEElEEElEEEEEEEESI_NS5_IJlSB_lEEENS4_8TiledMMAINS4_8MMA_AtomIJNS4_27SM100_MMA_F16BF16_SS_SPARSEISI_SI_fLi128ELi256ELNS4_4UMMA5MajorE0ELS1D_0ELNS1C_7ScaleInE0ELS1E_0EEEEEENSJ_INS5_IJSB_SB_SB_EEENS5_IJNSA_ILi0EEES1I_S1I_EEEEENS5_IJNS4_10UnderscoreES1L_S1L_EEEEENS4_23SM90_TMA_LOAD_MULTICASTENS4_14ComposedLayoutINS4_7SwizzleILi3ELi4ELi3EEENS4_25smem_sparse_ptr_flag_bitsILi2ELi16EEENSJ_INS5_IJNS5_IJSB_SP_EEENS5_IJSC_NSA_ILi64EEEEEEEEENS5_IJNS5_IJS1I_SF_EEESM_EEEEEEEvNS4_8identityENS4_13SM90_TMA_LOADENS1P_IS1R_NS4_18smem_ptr_flag_bitsILi16EEENSJ_INS5_IJSP_S1V_EEENS5_IJS1V_SB_EEEEEEEvS22_EENS_8epilogue10collective18CollectiveEpilogueINS2B_23Sm100TmaWarpSpecializedILi3ELi2ELi32ELb1ELb0EEEJSH_NS5_IJNSJ_ISF_SB_EENSJ_IS12_SB_EEEEEfNS5_IJSB_llEEEfS2J_NS2B_6fusion15FusionCallbacksIS2F_NS2K_17LinearCombinationIffffLNS_15FloatRoundStyleE2EEESH_S2I_JEEENS4_5SM1004TMEM4LOAD26SM100_TMEM_LOAD_32dp32b32xES23_NS1P_INS1Q_ILi2ELi5ELi2EEENS24_ILi32EEENSJ_INS5_IJS12_ST_EEENS5_IJSB_S12_EEEEEEENS4_39AutoVectorizingCopyWithAssumedAlignmentILi128EEENS4_14SM90_TMA_STOREES2Z_S31_S31_EEEvvEEEEvNT_6ParamsE)
        /*0044*/ 	.word	0x00000000
.L_29:


//--------------------- .nv.compat                --------------------------
	.section	.nv.compat,"",@"SHT_CUDA_COMPAT_INFO"
	.align	4
        /*0000*/ 	.byte	0x02, 0x09, 0x01, 0x00, 0x02, 0x02, 0x02, 0x00, 0x02, 0x05, 0x05, 0x00, 0x03, 0x07, 0x01, 0x01
        /*0010*/ 	.byte	0x02, 0x03, 0x01, 0x00, 0x02, 0x06, 0x01, 0x00, 0x04, 0x0b, 0x08, 0x00, 0x09, 0x00, 0x00, 0x00
        /*0020*/ 	.byte	0x00, 0x00, 0x00, 0x00


//--------------------- .nv.info._ZN7cutlass13device_kernelINS_4gemm6kernel13GemmUniversalIN4cute5tupleIJiiiiEEENS1_10collective13CollectiveMmaINS1_41MainloopSm100TmaUmmaWarpSpecializedSparseILi2ELi2ELi1ENS5_IJNS4_1CILi1EEENSA_ILi2EEESB_EEEEENS5_IJNSA_ILi128EEENSA_ILi256EEESF_EEENS_6half_tENS5_IJNS4_6LayoutINS5_IJiNS5_IJSC_iEEEiEEENS5_IJlNS5_IJSB_SC_EEElEEEEENSJ_INS5_IJNS5_IJNS5_IJNSA_ILi8EEESC_SP_EEEiEEENS5_IJNS5_IJNSA_ILi16EEESC_NSA_ILi4EEEEEEiEEEiEEENS5_IJNS5_IJNS5_IJSF_SS_NSA_ILi2048EEEEEENSA_ILi16384EEEEEENS5_IJNS5_IJSB_NSA_ILi1024EEENSA_ILi32EEEEEElEEElEEEEEEEESI_NS5_IJlSB_lEEENS4_8TiledMMAINS4_8MMA_AtomIJNS4_27SM100_MMA_F16BF16_SS_SPARSEISI_SI_fLi128ELi256ELNS4_4UMMA5MajorE0ELS1D_0ELNS1C_7ScaleInE0ELS1E_0EEEEEENSJ_INS5_IJSB_SB_SB_EEENS5_IJNSA_ILi0EEES1I_S1I_EEEEENS5_IJNS4_10UnderscoreES1L_S1L_EEEEENS4_23SM90_TMA_LOAD_MULTICASTENS4_14ComposedLayoutINS4_7SwizzleILi3ELi4ELi3EEENS4_25smem_sparse_ptr_flag_bitsILi2ELi16EEENSJ_INS5_IJNS5_IJSB_SP_EEENS5_IJSC_NSA_ILi64EEEEEEEEENS5_IJNS5_IJS1I_SF_EEESM_EEEEEEEvNS4_8identityENS4_13SM90_TMA_LOADENS1P_IS1R_NS4_18smem_ptr_flag_bitsILi16EEENSJ_INS5_IJSP_S1V_EEENS5_IJS1V_SB_EEEEEEEvS22_EENS_8epilogue10collective18CollectiveEpilogueINS2B_23Sm100TmaWarpSpecializedILi3ELi2ELi32ELb1ELb0EEEJSH_NS5_IJNSJ_ISF_SB_EENSJ_IS12_SB_EEEEEfNS5_IJSB_llEEEfS2J_NS2B_6fusion15FusionCallbacksIS2F_NS2K_17LinearCombinationIffffLNS_15FloatRoundStyleE2EEESH_S2I_JEEENS4_5SM1004TMEM4LOAD26SM100_TMEM_LOAD_32dp32b32xES23_NS1P_INS1Q_ILi2ELi5ELi2EEENS24_ILi32EEENSJ_INS5_IJS12_ST_EEENS5_IJSB_S12_EEEEEEENS4_39AutoVectorizingCopyWithAssumedAlignmentILi128EEENS4_14SM90_TMA_STOREES2Z_S31_S31_EEEvvEEEEvNT_6ParamsE --------------------------
	.section	.nv.info._ZN7cutlass13device_kernelINS_4gemm6kernel13GemmUniversalIN4cute5tupleIJiiiiEEENS1_10collective13CollectiveMmaINS1_41MainloopSm100TmaUmmaWarpSpecializedSparseILi2ELi2ELi1ENS5_IJNS4_1CILi1EEENSA_ILi2EEESB_EEEEENS5_IJNSA_ILi128EEENSA_ILi256EEESF_EEENS_6half_tENS5_IJNS4_6LayoutINS5_IJiNS5_IJSC_iEEEiEEENS5_IJlNS5_IJSB_SC_EEElEEEEENSJ_INS5_IJNS5_IJNS5_IJNSA_ILi8EEESC_SP_EEEiEEENS5_IJNS5_IJNSA_ILi16EEESC_NSA_ILi4EEEEEEiEEEiEEENS5_IJNS5_IJNS5_IJSF_SS_NSA_ILi2048EEEEEENSA_ILi16384EEEEEENS5_IJNS5_IJSB_NSA_ILi1024EEENSA_ILi32EEEEEElEEElEEEEEEEESI_NS5_IJlSB_lEEENS4_8TiledMMAINS4_8MMA_AtomIJNS4_27SM100_MMA_F16BF16_SS_SPARSEISI_SI_fLi128ELi256ELNS4_4UMMA5MajorE0ELS1D_0ELNS1C_7ScaleInE0ELS1E_0EEEEEENSJ_INS5_IJSB_SB_SB_EEENS5_IJNSA_ILi0EEES1I_S1I_EEEEENS5_IJNS4_10UnderscoreES1L_S1L_EEEEENS4_23SM90_TMA_LOAD_MULTICASTENS4_14ComposedLayoutINS4_7SwizzleILi3ELi4ELi3EEENS4_25smem_sparse_ptr_flag_bitsILi2ELi16EEENSJ_INS5_IJNS5_IJSB_SP_EEENS5_IJSC_NSA_ILi64EEEEEEEEENS5_IJNS5_IJS1I_SF_EEESM_EEEEEEEvNS4_8identityENS4_13SM90_TMA_LOADENS1P_IS1R_NS4_18smem_ptr_flag_bitsILi16EEENSJ_INS5_IJSP_S1V_EEENS5_IJS1V_SB_EEEEEEEvS22_EENS_8epilogue10collective18CollectiveEpilogueINS2B_23Sm100TmaWarpSpecializedILi3ELi2ELi32ELb1ELb0EEEJSH_NS5_IJNSJ_ISF_SB_EENSJ_IS12_SB_EEEEEfNS5_IJSB_llEEEfS2J_NS2B_6fusion15FusionCallbacksIS2F_NS2K_17LinearCombinationIffffLNS_15FloatRoundStyleE2EEESH_S2I_JEEENS4_5SM1004TMEM4LOAD26SM100_TMEM_LOAD_32dp32b32xES23_NS1P_INS1Q_ILi2ELi5ELi2EEENS24_ILi32EEENSJ_INS5_IJS12_ST_EEENS5_IJSB_S12_EEEEEEENS4_39AutoVectorizingCopyWithAssumedAlignmentILi128EEENS4_14SM90_TMA_STOREES2Z_S31_S31_EEEvvEEEEvNT_6ParamsE,"",@"SHT_CUDA_INFO"
	.sectionflags	@""
	.align	4


	//----- nvinfo : EIATTR_CUDA_API_VERSION
	.align		4
        /*0000*/ 	.byte	0x04, 0x37
        /*0002*/ 	.short	(.L_31 - .L_30)
.L_30:
        /*0004*/ 	.word	0x00000082


	//----- nvinfo : EIATTR_KPARAM_INFO
	.align		4
.L_31:
        /*0008*/ 	.byte	0x04, 0x17
        /*000a*/ 	.short	(.L_33 - .L_32)
.L_32:
        /*000c*/ 	.word	0x00000000
        /*0010*/ 	.short	0x0000
        /*0012*/ 	.short	0x0000
        /*0014*/ 	.byte	0x00, 0xf0, 0x01, 0x28


	//----- nvinfo : EIATTR_AT_ENTRY_FRAGMENTS
	.align		4
.L_33:
        /*0018*/ 	.byte	0x04, 0x4f
        /*001a*/ 	.short	(.L_35 - .L_34)


	//   ....[0]....
.L_34:
        /*001c*/ 	.word	0x00000006


	//----- nvinfo : EIATTR_RESERVED_SMEM_USED
	.align		4
.L_35:
        /*0020*/ 	.byte	0x01, 0x41
	.zero		2


	//----- nvinfo : EIATTR_SPARSE_MMA_MASK
	.align		4
        /*0024*/ 	.byte	0x03, 0x50
        /*0026*/ 	.short	0x0040


	//----- nvinfo : EIATTR_TCGEN05_1CTA_USED
	.align		4
        /*0028*/ 	.byte	0x01, 0x51
	.zero		2


	//----- nvinfo : EIATTR_MAXREG_COUNT
	.align		4
        /*002c*/ 	.byte	0x03, 0x1b
        /*002e*/ 	.short	0x00ff


	//----- nvinfo : EIATTR_NUM_BARRIERS
	.align		4
        /*0030*/ 	.byte	0x02, 0x4c
        /*0032*/ 	.byte	0x07
	.zero		1


	//----- nvinfo : EIATTR_EXTERNS
	.align		4
        /*0034*/ 	.byte	0x04, 0x0f
        /*0036*/ 	.short	(.L_37 - .L_36)


	//   ....[0]....
	.align		4
.L_36:
        /*0038*/ 	.word	index@(__assertfail)


	//----- nvinfo : EIATTR_MERCURY_ISA_VERSION
	.align		4
.L_37:
        /*003c*/ 	.byte	0x03, 0x5f
        /*003e*/ 	.short	0x0101


	//----- nvinfo : EIATTR_INT_WARP_WIDE_INSTR_OFFSETS
	.align		4
        /*0040*/ 	.byte	0x04, 0x31
        /*0042*/ 	.short	(.L_39 - .L_38)


	//   ....[0]....
.L_38:
        /*0044*/ 	.word	0x00000cd0


	//   ....[1]....
        /*0048*/ 	.word	0x00000d90


	//   ....[2]....
        /*004c*/ 	.word	0x000036c0


	//   ....[3]....
        /*0050*/ 	.word	0x000036e0


	//   ....[4]....
        /*0054*/ 	.word	0x00003710


	//   ....[5]....
        /*0058*/ 	.word	0x00004360


	//   ....[6]....
        /*005c*/ 	.word	0x00004390


	//   ....[7]....
        /*0060*/ 	.word	0x000044f0


	//   ....[8]....
        /*0064*/ 	.word	0x00004530


	//   ....[9]....
        /*0068*/ 	.word	0x000045e0


	//   ....[10]....
        /*006c*/ 	.word	0x00004720


	//   ....[11]....
        /*0070*/ 	.word	0x00004740


	//   ....[12]....
        /*0074*/ 	.word	0x00004880


	//   ....[13]....
        /*0078*/ 	.word	0x000048e0


	//   ....[14]....
        /*007c*/ 	.word	0x00004990


	//   ....[15]....
        /*0080*/ 	.word	0x00004af0


	//   ....[16]....
        /*0084*/ 	.word	0x00004b00


	//   ....[17]....
        /*0088*/ 	.word	0x00004c20


	//   ....[18]....
        /*008c*/ 	.word	0x00004c80


	//   ....[19]....
        /*0090*/ 	.word	0x00004d30


	//   ....[20]....
        /*0094*/ 	.word	0x00004e50


	//   ....[21]....
        /*0098*/ 	.word	0x00004ed0


	//   ....[22]....
        /*009c*/ 	.word	0x00005010


	//   ....[23]....
        /*00a0*/ 	.word	0x00005050


	//   ....[24]....
        /*00a4*/ 	.word	0x000050b0


	//   ....[25]....
        /*00a8*/ 	.word	0x00005170


	//   ....[26]....
        /*00ac*/ 	.word	0x000051f0


	//   ....[27]....
        /*00b0*/ 	.word	0x00005330


	//   ....[28]....
        /*00b4*/ 	.word	0x00005370


	//   ....[29]....
        /*00b8*/ 	.word	0x000053f0


	//   ....[30]....
        /*00bc*/ 	.word	0x000054d0


	//   ....[31]....
        /*00c0*/ 	.word	0x000054e0


	//   ....[32]....
        /*00c4*/ 	.word	0x00005600


	//   ....[33]....
        /*00c8*/ 	.word	0x00005660


	//   ....[34]....
        /*00cc*/ 	.word	0x00005710


	//   ....[35]....
        /*00d0*/ 	.word	0x00005850


	//   ....[36]....
        /*00d4*/ 	.word	0x00005870


	//   ....[37]....
        /*00d8*/ 	.word	0x000059a0


	//   ....[38]....
        /*00dc*/ 	.word	0x00005a00


	//   ....[39]....
        /*00e0*/ 	.word	0x00005ab0


	//   ....[40]....
        /*00e4*/ 	.word	0x00005c10


	//   ....[41]....
        /*00e8*/ 	.word	0x00005c60


	//   ....[42]....
        /*00ec*/ 	.word	0x00005d80


	//   ....[43]....
        /*00f0*/ 	.word	0x00005de0


	//   ....[44]....
        /*00f4*/ 	.word	0x00005e90


	//----- nvinfo : EIATTR_COOP_GROUP_MASK_REGIDS
	.align		4
.L_39:
        /*00f8*/ 	.byte	0x04, 0x29
        /*00fa*/ 	.short	(.L_41 - .L_40)


	//   ....[0]....
.L_40:
        /*00fc*/ 	.word	0xffffffff


	//   ....[1]....
        /*0100*/ 	.word	0xffffffff


	//   ....[2]....
        /*0104*/ 	.word	0xffffffff


	//   ....[3]....
        /*0108*/ 	.word	0xffffffff


	//   ....[4]....
        /*010c*/ 	.word	0xffffffff


	//   ....[5]....
        /*0110*/ 	.word	0xffffffff


	//   ....[6]....
        /*0114*/ 	.word	0xffffffff


	//   ....[7]....
        /*0118*/ 	.word	0xffffffff


	//   ....[8]....
        /*011c*/ 	.word	0xffffffff


	//   ....[9]....
        /*0120*/ 	.word	0xffffffff


	//   ....[10]....
        /*0124*/ 	.word	0xffffffff


	//   ....[11]....
        /*0128*/ 	.word	0xffffffff


	//   ....[12]....
        /*012c*/ 	.word	0xffffffff


	//   ....[13]....
        /*0130*/ 	.word	0xffffffff


	//----- nvinfo : EIATTR_COOP_GROUP_INSTR_OFFSETS
	.align		4
.L_41:
        /*0134*/ 	.byte	0x04, 0x28
        /*0136*/ 	.short	(.L_43 - .L_42)


	//   ....[0]....
.L_42:
        /*0138*/ 	.word	0x00000080


	//   ....[1]....
        /*013c*/ 	.word	0x00000520


	//   ....[2]....
        /*0140*/ 	.word	0x00000670


	//   ....[3]....
        /*0144*/ 	.word	0x000007f0


	//   ....[4]....
        /*0148*/ 	.word	0x000008f0


	//   ....[5]....
        /*014c*/ 	.word	0x00000a60


	//   ....[6]....
        /*0150*/ 	.word	0x00000ba0


	//   ....[7]....
        /*0154*/ 	.word	0x00000e00


	//   ....[8]....
        /*0158*/ 	.word	0x00001ca0


	//   ....[9]....
        /*015c*/ 	.word	0x000029f0


	//   ....[10]....
        /*0160*/ 	.word	0x00002c00


	//   ....[11]....
        /*0164*/ 	.word	0x00002c30


	//   ....[12]....
        /*0168*/ 	.word	0x000035a0


	//   ....[13]....
        /*016c*/ 	.word	0x000037d0


	//----- nvinfo : EIATTR_VRC_CTA_INIT_COUNT
	.align		4
.L_43:
        /*0170*/ 	.byte	0x02, 0x4a
        /*0172*/ 	.byte	0x80
	.zero		1


	//----- nvinfo : EIATTR_SYSCALL_OFFSETS
	.align		4
        /*0174*/ 	.byte	0x04, 0x46
        /*0176*/ 	.short	(.L_45 - .L_44)


	//   ....[0]....
.L_44:
        /*0178*/ 	.word	0x00006c00


	//   ....[1]....
        /*017c*/ 	.word	0x00006cf0


	//   ....[2]....
        /*0180*/ 	.word	0x00007900


	//   ....[3]....
        /*0184*/ 	.word	0x00008810


	//   ....[4]....
        /*0188*/ 	.word	0x00009750


	//   ....[5]....
        /*018c*/ 	.word	0x0000a6a0


	//   ....[6]....
        /*0190*/ 	.word	0x0000b5f0


	//   ....[7]....
        /*0194*/ 	.word	0x0000c540


	//   ....[8]....
        /*0198*/ 	.word	0x0000d490


	//   ....[9]....
        /*019c*/ 	.word	0x0000e380


	//----- nvinfo : EIATTR_MBARRIER_INSTR_OFFSETS
	.align		4
.L_45:
        /*01a0*/ 	.byte	0x04, 0x39
        /*01a2*/ 	.short	(.L_47 - .L_46)


	//   ....[0]....
.L_46:
        /*01a4*/ 	.word	0x00000620
        /*01a8*/ 	.word	0x000000ff
        /*01ac*/ 	.word	0x00000000
        /*01b0*/ 	.short	0x0100
        /*01b2*/ 	.byte	0x04
	.zero		1


	//   ....[1]....
        /*01b4*/ 	.word	0x00000630
        /*01b8*/ 	.word	0x000000ff
        /*01bc*/ 	.word	0x00000010
        /*01c0*/ 	.short	0x0100
        /*01c2*/ 	.byte	0x04
	.zero		1


	//   ....[2]....
        /*01c4*/ 	.word	0x00000640
        /*01c8*/ 	.word	0x000000ff
        /*01cc*/ 	.word	0x00000008
        /*01d0*/ 	.short	0x0100
        /*01d2*/ 	.byte	0x04
	.zero		1


	//   ....[3]....
        /*01d4*/ 	.word	0x00000650
        /*01d8*/ 	.word	0x000000ff
        /*01dc*/ 	.word	0x00000018
        /*01e0*/ 	.short	0x0100
        /*01e2*/ 	.byte	0x04
	.zero		1


	//   ....[4]....
        /*01e4*/ 	.word	0x00000780
        /*01e8*/ 	.word	0x000000ff
        /*01ec*/ 	.word	0x00000020
        /*01f0*/ 	.short	0x0100
        /*01f2*/ 	.byte	0x04
	.zero		1


	//   ....[5]....
        /*01f4*/ 	.word	0x00000790
        /*01f8*/ 	.word	0x000000ff
        /*01fc*/ 	.word	0x00000038
        /*0200*/ 	.short	0x0100
        /*0202*/ 	.byte	0x04
	.zero		1


	//   ....[6]....
        /*0204*/ 	.word	0x000007a0
        /*0208*/ 	.word	0x000000ff
        /*020c*/ 	.word	0x00000028
        /*0210*/ 	.short	0x0100
        /*0212*/ 	.byte	0x04
	.zero		1


	//   ....[7]....
        /*0214*/ 	.word	0x000007b0
        /*0218*/ 	.word	0x000000ff
        /*021c*/ 	.word	0x00000040
        /*0220*/ 	.short	0x0100
        /*0222*/ 	.byte	0x04
	.zero		1


	//   ....[8]....
        /*0224*/ 	.word	0x000007c0
        /*0228*/ 	.word	0x000000ff
        /*022c*/ 	.word	0x00000030
        /*0230*/ 	.short	0x0100
        /*0232*/ 	.byte	0x04
	.zero		1


	//   ....[9]....
        /*0234*/ 	.word	0x000007d0
        /*0238*/ 	.word	0x000000ff
        /*023c*/ 	.word	0x00000048
        /*0240*/ 	.short	0x0100
        /*0242*/ 	.byte	0x04
	.zero		1


	//   ....[10]....
        /*0244*/ 	.word	0x000008c0
        /*0248*/ 	.word	0x000000ff
        /*024c*/ 	.word	0x00000050
        /*0250*/ 	.short	0x0100
        /*0252*/ 	.byte	0x06
	.zero		1


	//   ....[11]....
        /*0254*/ 	.word	0x000008d0
        /*0258*/ 	.word	0x000000ff
        /*025c*/ 	.word	0x00000058
        /*0260*/ 	.short	0x0100
        /*0262*/ 	.byte	0x06
	.zero		1


	//   ....[12]....
        /*0264*/ 	.word	0x00000a10
        /*0268*/ 	.word	0x000000ff
        /*026c*/ 	.word	0x00000060
        /*0270*/ 	.short	0x0100
        /*0272*/ 	.byte	0x06
	.zero		1


	//   ....[13]....
        /*0274*/ 	.word	0x00000a20
        /*0278*/ 	.word	0x000000ff
        /*027c*/ 	.word	0x00000070
        /*0280*/ 	.short	0x0100
        /*0282*/ 	.byte	0x06
	.zero		1


	//   ....[14]....
        /*0284*/ 	.word	0x00000a30
        /*0288*/ 	.word	0x000000ff
        /*028c*/ 	.word	0x00000068
        /*0290*/ 	.short	0x0100
        /*0292*/ 	.byte	0x06
	.zero		1


	//   ....[15]....
        /*0294*/ 	.word	0x00000a40
        /*0298*/ 	.word	0x000000ff
        /*029c*/ 	.word	0x00000078
        /*02a0*/ 	.short	0x0100
        /*02a2*/ 	.byte	0x06
	.zero		1


	//   ....[16]....
        /*02a4*/ 	.word	0x00000b70
        /*02a8*/ 	.word	0x000000ff
        /*02ac*/ 	.word	0x00000080
        /*02b0*/ 	.short	0x0100
        /*02b2*/ 	.byte	0x04
	.zero		1


	//   ....[17]....
        /*02b4*/ 	.word	0x00000b80
        /*02b8*/ 	.word	0x000000ff
        /*02bc*/ 	.word	0x00000088
        /*02c0*/ 	.short	0x0100
        /*02c2*/ 	.byte	0x04
	.zero		1


	//   ....[18]....
        /*02c4*/ 	.word	0x00000c80
        /*02c8*/ 	.word	0x000000ff
        /*02cc*/ 	.word	0x00000090
        /*02d0*/ 	.short	0x0100
        /*02d2*/ 	.byte	0x04
	.zero		1


	//   ....[19]....
        /*02d4*/ 	.word	0x00000c90
        /*02d8*/ 	.word	0x000000ff
        /*02dc*/ 	.word	0x000000a0
        /*02e0*/ 	.short	0x0100
        /*02e2*/ 	.byte	0x04
	.zero		1


	//   ....[20]....
        /*02e4*/ 	.word	0x00000ca0
        /*02e8*/ 	.word	0x000000ff
        /*02ec*/ 	.word	0x00000098
        /*02f0*/ 	.short	0x0100
        /*02f2*/ 	.byte	0x04
	.zero		1


	//   ....[21]....
        /*02f4*/ 	.word	0x00000cb0
        /*02f8*/ 	.word	0x000000ff
        /*02fc*/ 	.word	0x000000a8
        /*0300*/ 	.short	0x0100
        /*0302*/ 	.byte	0x04
	.zero		1


	//   ....[22]....
        /*0304*/ 	.word	0x00000db0
        /*0308*/ 	.word	0x000000ff
        /*030c*/ 	.word	0x000000b0
        /*0310*/ 	.short	0x0100
        /*0312*/ 	.byte	0x06
	.zero		1


	//   ....[23]....
        /*0314*/ 	.word	0x00001830
        /*0318*/ 	.word	0x00000003
        /*031c*/ 	.word	0x000000a0
        /*0320*/ 	.short	0x010a
        /*0322*/ 	.byte	0xff
	.zero		1


	//   ....[24]....
        /*0324*/ 	.word	0x00001860
        /*0328*/ 	.word	0x00000003
        /*032c*/ 	.word	0x00000090
        /*0330*/ 	.short	0x0101
        /*0332*/ 	.byte	0xff
	.zero		1


	//   ....[25]....
        /*0334*/ 	.word	0x000018d0
        /*0338*/ 	.word	0x000000ff
        /*033c*/ 	.word	0x00000010
        /*0340*/ 	.short	0x010a
        /*0342*/ 	.byte	0x04
	.zero		1


	//   ....[26]....
        /*0344*/ 	.word	0x000019f0
        /*0348*/ 	.word	0x000000ff
        /*034c*/ 	.word	0x00000010
        /*0350*/ 	.short	0x010a
        /*0352*/ 	.byte	0x21
	.zero		1


	//   ....[27]....
        /*0354*/ 	.word	0x00001b00
        /*0358*/ 	.word	0x000000ff
        /*035c*/ 	.word	0x00000010
        /*0360*/ 	.short	0x010a
        /*0362*/ 	.byte	0x05
	.zero		1


	//   ....[28]....
        /*0364*/ 	.word	0x00001c80
        /*0368*/ 	.word	0x000000ff
        /*036c*/ 	.word	0x00000058
        /*0370*/ 	.short	0x0101
        /*0372*/ 	.byte	0x06
	.zero		1


	//   ....[29]....
        /*0374*/ 	.word	0x00001cb0
        /*0378*/ 	.word	0x00000003
        /*037c*/ 	.word	0x00000060
        /*0380*/ 	.short	0x010a
        /*0382*/ 	.byte	0xff
	.zero		1


	//   ....[30]....
        /*0384*/ 	.word	0x00001e00
        /*0388*/ 	.word	0x00000000
        /*038c*/ 	.word	0x00000000
        /*0390*/ 	.short	0x0101
        /*0392*/ 	.byte	0xff
	.zero		1


	//   ....[31]....
        /*0394*/ 	.word	0x00002390
        /*0398*/ 	.word	0x000000ff
        /*039c*/ 	.word	0x00000000
        /*03a0*/ 	.short	0x010a
        /*03a2*/ 	.byte	0x04
	.zero		1


	//   ....[32]....
        /*03a4*/ 	.word	0x00002430
        /*03a8*/ 	.word	0x00000000
        /*03ac*/ 	.word	0x00000000
        /*03b0*/ 	.short	0x010a
        /*03b2*/ 	.byte	0xff
	.zero		1


	//   ....[33]....
        /*03b4*/ 	.word	0x00002550
        /*03b8*/ 	.word	0x00000000
        /*03bc*/ 	.word	0x00000090
        /*03c0*/ 	.short	0x010a
        /*03c2*/ 	.byte	0xff
	.zero		1


	//   ....[34]....
        /*03c4*/ 	.word	0x000025b0
        /*03c8*/ 	.word	0x00000004
        /*03cc*/ 	.word	0x00000000
        /*03d0*/ 	.short	0x0101
        /*03d2*/ 	.byte	0xff
	.zero		1


	//   ....[35]....
        /*03d4*/ 	.word	0x000025d0
        /*03d8*/ 	.word	0x000000ff
        /*03dc*/ 	.word	0x00000070
        /*03e0*/ 	.short	0x010a
        /*03e2*/ 	.byte	0x04
	.zero		1


	//   ....[36]....
        /*03e4*/ 	.word	0x000026f0
        /*03e8*/ 	.word	0x00000000
        /*03ec*/ 	.word	0x00000060
        /*03f0*/ 	.short	0x010a
        /*03f2*/ 	.byte	0xff
	.zero		1


	//   ....[37]....
        /*03f4*/ 	.word	0x00002800
        /*03f8*/ 	.word	0x00000000
        /*03fc*/ 	.word	0x00000000
        /*0400*/ 	.short	0x0101
        /*0402*/ 	.byte	0xff
	.zero		1


	//   ....[38]....
        /*0404*/ 	.word	0x00002890
        /*0408*/ 	.word	0x000000ff
        /*040c*/ 	.word	0x00000070
        /*0410*/ 	.short	0x0106
        /*0412*/ 	.byte	0x04
	.zero		1


	//   ....[39]....
        /*0414*/ 	.word	0x000028b0
        /*0418*/ 	.word	0x000000ff
        /*041c*/ 	.word	0x00000070
        /*0420*/ 	.short	0x010a
        /*0422*/ 	.byte	0x04
	.zero		1


	//   ....[40]....
        /*0424*/ 	.word	0x00002940
        /*0428*/ 	.word	0x000000ff
        /*042c*/ 	.word	0x00000070
        /*0430*/ 	.short	0x0106
        /*0432*/ 	.byte	0x07
	.zero		1


	//   ....[41]....
        /*0434*/ 	.word	0x00002980
        /*0438*/ 	.word	0x00000000
        /*043c*/ 	.word	0x00000070
        /*0440*/ 	.short	0x010a
        /*0442*/ 	.byte	0xff
	.zero		1


	//   ....[42]....
        /*0444*/ 	.word	0x00002f90
        /*0448*/ 	.word	0x00000000
        /*044c*/ 	.word	0x00000060
        /*0450*/ 	.short	0x010a
        /*0452*/ 	.byte	0xff
	.zero		1


	//   ....[43]....
        /*0454*/ 	.word	0x00003050
        /*0458*/ 	.word	0x00000000
        /*045c*/ 	.word	0x00000000
        /*0460*/ 	.short	0x0101
        /*0462*/ 	.byte	0xff
	.zero		1


	//   ....[44]....
        /*0464*/ 	.word	0x00003110
        /*0468*/ 	.word	0x000000ff
        /*046c*/ 	.word	0x00000000
        /*0470*/ 	.short	0x010a
        /*0472*/ 	.byte	0x04
	.zero		1


	//   ....[45]....
        /*0474*/ 	.word	0x00003180
        /*0478*/ 	.word	0x000000ff
        /*047c*/ 	.word	0x00000000
        /*0480*/ 	.short	0x010a
        /*0482*/ 	.byte	0x08
	.zero		1


	//   ....[46]....
        /*0484*/ 	.word	0x00003270
        /*0488*/ 	.word	0x000000ff
        /*048c*/ 	.word	0x00000000
        /*0490*/ 	.short	0x010a
        /*0492*/ 	.byte	0x04
	.zero		1


	//   ....[47]....
        /*0494*/ 	.word	0x000032b0
        /*0498*/ 	.word	0x000000ff
        /*049c*/ 	.word	0x00000088
        /*04a0*/ 	.short	0x010a
        /*04a2*/ 	.byte	0x0d
	.zero		1


	//   ....[48]....
        /*04a4*/ 	.word	0x00003580
        /*04a8*/ 	.word	0x000000ff
        /*04ac*/ 	.word	0x000000b0
        /*04b0*/ 	.short	0x010a
        /*04b2*/ 	.byte	0x0d
	.zero		1


	//   ....[49]....
        /*04b4*/ 	.word	0x00003aa0
        /*04b8*/ 	.word	0x00000008
        /*04bc*/ 	.word	0x00000060
        /*04c0*/ 	.short	0x010a
        /*04c2*/ 	.byte	0xff
	.zero		1


	//   ....[50]....
        /*04c4*/ 	.word	0x00003c10
        /*04c8*/ 	.word	0x00000000
        /*04cc*/ 	.word	0x00000000
        /*04d0*/ 	.short	0x0101
        /*04d2*/ 	.byte	0xff
	.zero		1


	//   ....[51]....
        /*04d4*/ 	.word	0x000040e0
        /*04d8*/ 	.word	0x000000ff
        /*04dc*/ 	.word	0x00000058
        /*04e0*/ 	.short	0x010a
        /*04e2*/ 	.byte	0x20
	.zero		1


	//   ....[52]....
        /*04e4*/ 	.word	0x000042c0
        /*04e8*/ 	.word	0x000000ff
        /*04ec*/ 	.word	0x00000038
        /*04f0*/ 	.short	0x010a
        /*04f2*/ 	.byte	0x10
	.zero		1


	//   ....[53]....
        /*04f4*/ 	.word	0x00004620
        /*04f8*/ 	.word	0x000000ff
        /*04fc*/ 	.word	0x00000020
        /*0500*/ 	.short	0x010b
        /*0502*/ 	.byte	0x10
	.zero		1


	//   ....[54]....
        /*0504*/ 	.word	0x000046a0
        /*0508*/ 	.word	0x000000ff
        /*050c*/ 	.word	0x00000000
        /*0510*/ 	.short	0x0101
        /*0512*/ 	.byte	0x04
	.zero		1


	//   ....[55]....
        /*0514*/ 	.word	0x000046c0
        /*0518*/ 	.word	0x000000ff
        /*051c*/ 	.word	0x00000038
        /*0520*/ 	.short	0x010a
        /*0522*/ 	.byte	0x11
	.zero		1


	//   ....[56]....
        /*0524*/ 	.word	0x000049d0
        /*0528*/ 	.word	0x000000ff
        /*052c*/ 	.word	0x00000020
        /*0530*/ 	.short	0x010b
        /*0532*/ 	.byte	0x11
	.zero		1


	//   ....[57]....
        /*0534*/ 	.word	0x00004a50
        /*0538*/ 	.word	0x000000ff
        /*053c*/ 	.word	0x00000000
        /*0540*/ 	.short	0x0101
        /*0542*/ 	.byte	0x04
	.zero		1


	//   ....[58]....
        /*0544*/ 	.word	0x00004a70
        /*0548*/ 	.word	0x000000ff
        /*054c*/ 	.word	0x00000038
        /*0550*/ 	.short	0x010a
        /*0552*/ 	.byte	0x10
	.zero		1


	//   ....[59]....
        /*0554*/ 	.word	0x00004d70
        /*0558*/ 	.word	0x000000ff
        /*055c*/ 	.word	0x00000020
        /*0560*/ 	.short	0x010b
        /*0562*/ 	.byte	0x10
	.zero		1


	//   ....[60]....
        /*0564*/ 	.word	0x00004df0
        /*0568*/ 	.word	0x000000ff
        /*056c*/ 	.word	0x00000000
        /*0570*/ 	.short	0x0101
        /*0572*/ 	.byte	0x04
	.zero		1


	//   ....[61]....
        /*0574*/ 	.word	0x00004e10
        /*0578*/ 	.word	0x000000ff
        /*057c*/ 	.word	0x00000038
        /*0580*/ 	.short	0x010a
        /*0582*/ 	.byte	0x15
	.zero		1


	//   ....[62]....
        /*0584*/ 	.word	0x000050f0
        /*0588*/ 	.word	0x000000ff
        /*058c*/ 	.word	0x00000020
        /*0590*/ 	.short	0x010b
        /*0592*/ 	.byte	0x15
	.zero		1


	//   ....[63]....
        /*0594*/ 	.word	0x00005110
        /*0598*/ 	.word	0x000000ff
        /*059c*/ 	.word	0x00000000
        /*05a0*/ 	.short	0x0101
        /*05a2*/ 	.byte	0x04
	.zero		1


	//   ....[64]....
        /*05a4*/ 	.word	0x00005130
        /*05a8*/ 	.word	0x000000ff
        /*05ac*/ 	.word	0x00000038
        /*05b0*/ 	.short	0x010a
        /*05b2*/ 	.byte	0x06
	.zero		1


	//   ....[65]....
        /*05b4*/ 	.word	0x00005430
        /*05b8*/ 	.word	0x000000ff
        /*05bc*/ 	.word	0x00000020
        /*05c0*/ 	.short	0x010b
        /*05c2*/ 	.byte	0x06
	.zero		1


	//   ....[66]....
        /*05c4*/ 	.word	0x00005440
        /*05c8*/ 	.word	0x000000ff
        /*05cc*/ 	.word	0x00000000
        /*05d0*/ 	.short	0x0101
        /*05d2*/ 	.byte	0x04
	.zero		1


	//   ....[67]....
        /*05d4*/ 	.word	0x00005450
        /*05d8*/ 	.word	0x000000ff
        /*05dc*/ 	.word	0x00000038
        /*05e0*/ 	.short	0x010a
        /*05e2*/ 	.byte	0x10
	.zero		1


	//   ....[68]....
        /*05e4*/ 	.word	0x00005750
        /*05e8*/ 	.word	0x000000ff
        /*05ec*/ 	.word	0x00000020
        /*05f0*/ 	.short	0x010b
        /*05f2*/ 	.byte	0x10
	.zero		1


	//   ....[69]....
        /*05f4*/ 	.word	0x000057d0
        /*05f8*/ 	.word	0x000000ff
        /*05fc*/ 	.word	0x00000000
        /*0600*/ 	.short	0x0101
        /*0602*/ 	.byte	0x04
	.zero		1


	//   ....[70]....
        /*0604*/ 	.word	0x000057f0
        /*0608*/ 	.word	0x000000ff
        /*060c*/ 	.word	0x00000038
        /*0610*/ 	.short	0x010a
        /*0612*/ 	.byte	0x11
	.zero		1


	//   ....[71]....
        /*0614*/ 	.word	0x00005af0
        /*0618*/ 	.word	0x000000ff
        /*061c*/ 	.word	0x00000020
        /*0620*/ 	.short	0x010b
        /*0622*/ 	.byte	0x11
	.zero		1


	//   ....[72]....
        /*0624*/ 	.word	0x00005b70
        /*0628*/ 	.word	0x000000ff
        /*062c*/ 	.word	0x00000000
        /*0630*/ 	.short	0x0101
        /*0632*/ 	.byte	0x04
	.zero		1


	//   ....[73]....
        /*0634*/ 	.word	0x00005b90
        /*0638*/ 	.word	0x000000ff
        /*063c*/ 	.word	0x00000038
        /*0640*/ 	.short	0x010a
        /*0642*/ 	.byte	0x10
	.zero		1


	//   ....[74]....
        /*0644*/ 	.word	0x00005ef0
        /*0648*/ 	.word	0x000000ff
        /*064c*/ 	.word	0x00000020
        /*0650*/ 	.short	0x010b
        /*0652*/ 	.byte	0x10
	.zero		1


	//   ....[75]....
        /*0654*/ 	.word	0x00005f70
        /*0658*/ 	.word	0x000000ff
        /*065c*/ 	.word	0x00000000
        /*0660*/ 	.short	0x0101
        /*0662*/ 	.byte	0x04
	.zero		1


	//   ....[76]....
        /*0664*/ 	.word	0x00005fc0
        /*0668*/ 	.word	0x000000ff
        /*066c*/ 	.word	0x00000000
        /*0670*/ 	.short	0x010a
        /*0672*/ 	.byte	0x04
	.zero		1


	//   ....[77]....
        /*0674*/ 	.word	0x00006050
        /*0678*/ 	.word	0x000000ff
        /*067c*/ 	.word	0x00000000
        /*0680*/ 	.short	0x010a
        /*0682*/ 	.byte	0x05
	.zero		1


	//   ....[78]....
        /*0684*/ 	.word	0x000060f0
        /*0688*/ 	.word	0x00000000
        /*068c*/ 	.word	0x00000000
        /*0690*/ 	.short	0x010a
        /*0692*/ 	.byte	0xff
	.zero		1


	//   ....[79]....
        /*0694*/ 	.word	0x00006460
        /*0698*/ 	.word	0x00000000
        /*069c*/ 	.word	0x00000060
        /*06a0*/ 	.short	0x010a
        /*06a2*/ 	.byte	0xff
	.zero		1


	//   ....[80]....
        /*06a4*/ 	.word	0x00006530
        /*06a8*/ 	.word	0x00000000
        /*06ac*/ 	.word	0x00000000
        /*06b0*/ 	.short	0x0101
        /*06b2*/ 	.byte	0xff
	.zero		1


	//   ....[81]....
        /*06b4*/ 	.word	0x00007220
        /*06b8*/ 	.word	0x00000004
        /*06bc*/ 	.word	0x00000020
        /*06c0*/ 	.short	0x010a
        /*06c2*/ 	.byte	0xff
	.zero		1


	//   ....[82]....
        /*06c4*/ 	.word	0x00007320
        /*06c8*/ 	.word	0x000000ff
        /*06cc*/ 	.word	0x00000080
        /*06d0*/ 	.short	0x010a
        /*06d2*/ 	.byte	0x2f
	.zero		1


	//   ....[83]....
        /*06d4*/ 	.word	0x000073e0
        /*06d8*/ 	.word	0x00000004
        /*06dc*/ 	.word	0x00000020
        /*06e0*/ 	.short	0x010a
        /*06e2*/ 	.byte	0xff
	.zero		1


	//   ....[84]....
        /*06e4*/ 	.word	0x000077e0
        /*06e8*/ 	.word	0x000000ff
        /*06ec*/ 	.word	0x00000080
        /*06f0*/ 	.short	0x010a
        /*06f2*/ 	.byte	0x2f
	.zero		1


	//   ....[85]....
        /*06f4*/ 	.word	0x00007990
        /*06f8*/ 	.word	0x000000ff
        /*06fc*/ 	.word	0x00000000
        /*0700*/ 	.short	0x0101
        /*0702*/ 	.byte	0x04
	.zero		1


	//   ....[86]....
        /*0704*/ 	.word	0x00008310
        /*0708*/ 	.word	0x00000000
        /*070c*/ 	.word	0x00000000
        /*0710*/ 	.short	0x0101
        /*0712*/ 	.byte	0xff
	.zero		1


	//   ....[87]....
        /*0714*/ 	.word	0x00008320
        /*0718*/ 	.word	0x00000005
        /*071c*/ 	.word	0x00000020
        /*0720*/ 	.short	0x010a
        /*0722*/ 	.byte	0xff
	.zero		1


	//   ....[88]....
        /*0724*/ 	.word	0x00008400
        /*0728*/ 	.word	0x00000005
        /*072c*/ 	.word	0x00000020
        /*0730*/ 	.short	0x010a
        /*0732*/ 	.byte	0xff
	.zero		1


	//   ....[89]....
        /*0734*/ 	.word	0x00009230
        /*0738*/ 	.word	0x00000027
        /*073c*/ 	.word	0x00000000
        /*0740*/ 	.short	0x0101
        /*0742*/ 	.byte	0xff
	.zero		1


	//   ....[90]....
        /*0744*/ 	.word	0x000092a0
        /*0748*/ 	.word	0x00000005
        /*074c*/ 	.word	0x00000020
        /*0750*/ 	.short	0x010a
        /*0752*/ 	.byte	0xff
	.zero		1


	//   ....[91]....
        /*0754*/ 	.word	0x00009340
        /*0758*/ 	.word	0x00000005
        /*075c*/ 	.word	0x00000020
        /*0760*/ 	.short	0x010a
        /*0762*/ 	.byte	0xff
	.zero		1


	//   ....[92]....
        /*0764*/ 	.word	0x0000a180
        /*0768*/ 	.word	0x00000027
        /*076c*/ 	.word	0x00000000
        /*0770*/ 	.short	0x0101
        /*0772*/ 	.byte	0xff
	.zero		1


	//   ....[93]....
        /*0774*/ 	.word	0x0000a1f0
        /*0778*/ 	.word	0x00000005
        /*077c*/ 	.word	0x00000020
        /*0780*/ 	.short	0x010a
        /*0782*/ 	.byte	0xff
	.zero		1


	//   ....[94]....
        /*0784*/ 	.word	0x0000a290
        /*0788*/ 	.word	0x00000005
        /*078c*/ 	.word	0x00000020
        /*0790*/ 	.short	0x010a
        /*0792*/ 	.byte	0xff
	.zero		1


	//   ....[95]....
        /*0794*/ 	.word	0x0000b0d0
        /*0798*/ 	.word	0x00000027
        /*079c*/ 	.word	0x00000000
        /*07a0*/ 	.short	0x0101
        /*07a2*/ 	.byte	0xff
	.zero		1


	//   ....[96]....
        /*07a4*/ 	.word	0x0000b140
        /*07a8*/ 	.word	0x00000005
        /*07ac*/ 	.word	0x00000020
        /*07b0*/ 	.short	0x010a
        /*07b2*/ 	.byte	0xff
	.zero		1


	//   ....[97]....
        /*07b4*/ 	.word	0x0000b1e0
        /*07b8*/ 	.word	0x00000005
        /*07bc*/ 	.word	0x00000020
        /*07c0*/ 	.short	0x010a
        /*07c2*/ 	.byte	0xff
	.zero		1


	//   ....[98]....
        /*07c4*/ 	.word	0x0000c020
        /*07c8*/ 	.word	0x00000027
        /*07cc*/ 	.word	0x00000000
        /*07d0*/ 	.short	0x0101
        /*07d2*/ 	.byte	0xff
	.zero		1


	//   ....[99]....
        /*07d4*/ 	.word	0x0000c090
        /*07d8*/ 	.word	0x00000005
        /*07dc*/ 	.word	0x00000020
        /*07e0*/ 	.short	0x010a
        /*07e2*/ 	.byte	0xff
	.zero		1


	//   ....[100]....
        /*07e4*/ 	.word	0x0000c130
        /*07e8*/ 	.word	0x00000005
        /*07ec*/ 	.word	0x00000020
        /*07f0*/ 	.short	0x010a
        /*07f2*/ 	.byte	0xff
	.zero		1


	//   ....[101]....
        /*07f4*/ 	.word	0x0000cf70
        /*07f8*/ 	.word	0x00000027
        /*07fc*/ 	.word	0x00000000
        /*0800*/ 	.short	0x0101
        /*0802*/ 	.byte	0xff
	.zero		1


	//   ....[102]....
        /*0804*/ 	.word	0x0000cfe0
        /*0808*/ 	.word	0x00000005
        /*080c*/ 	.word	0x00000020
        /*0810*/ 	.short	0x010a
        /*0812*/ 	.byte	0xff
	.zero		1


	//   ....[103]....
        /*0814*/ 	.word	0x0000d080
        /*0818*/ 	.word	0x00000005
        /*081c*/ 	.word	0x00000020
        /*0820*/ 	.short	0x010a
        /*0822*/ 	.byte	0xff
	.zero		1


	//   ....[104]....
        /*0824*/ 	.word	0x0000dea0
        /*0828*/ 	.word	0x00000027
        /*082c*/ 	.word	0x00000000
        /*0830*/ 	.short	0x0101
        /*0832*/ 	.byte	0xff
	.zero		1


	//   ....[105]....
        /*0834*/ 	.word	0x0000df10
        /*0838*/ 	.word	0x00000003
        /*083c*/ 	.word	0x00000020
        /*0840*/ 	.short	0x010a
        /*0842*/ 	.byte	0xff
	.zero		1


	//   ....[106]....
        /*0844*/ 	.word	0x0000dfc0
        /*0848*/ 	.word	0x00000003
        /*084c*/ 	.word	0x00000020
        /*0850*/ 	.short	0x010a
        /*0852*/ 	.byte	0xff
	.zero		1


	//   ....[107]....
        /*0854*/ 	.word	0x0000edc0
        /*0858*/ 	.word	0x00000000
        /*085c*/ 	.word	0x00000000
        /*0860*/ 	.short	0x0101
        /*0862*/ 	.byte	0xff
	.zero		1


	//   ....[108]....
        /*0864*/ 	.word	0x0000eec0
        /*0868*/ 	.word	0x000000ff
        /*086c*/ 	.word	0x000000b0
        /*0870*/ 	.short	0x0101
        /*0872*/ 	.byte	0x2f
	.zero		1


	//   ....[109]....
        /*0874*/ 	.word	0x0000f050
        /*0878*/ 	.word	0x000000ff
        /*087c*/ 	.word	0x00000000
        /*0880*/ 	.short	0x0101
        /*0882*/ 	.byte	0x04
	.zero		1


	//   ....[110]....
        /*0884*/ 	.word	0x0000f070
        /*0888*/ 	.word	0x00000003
        /*088c*/ 	.word	0x000000a0
        /*0890*/ 	.short	0x010a
        /*0892*/ 	.byte	0xff
	.zero		1


	//   ....[111]....
        /*0894*/ 	.word	0x0000f0d0
        /*0898*/ 	.word	0x00000000
        /*089c*/ 	.word	0x00000010
        /*08a0*/ 	.short	0x010a
        /*08a2*/ 	.byte	0xff
	.zero		1


	//   ....[112]....
        /*08a4*/ 	.word	0x0000f120
        /*08a8*/ 	.word	0x00000003
        /*08ac*/ 	.word	0x00000060
        /*08b0*/ 	.short	0x010a
        /*08b2*/ 	.byte	0xff
	.zero		1


	//   ....[113]....
        /*08b4*/ 	.word	0x0000f180
        /*08b8*/ 	.word	0x00000000
        /*08bc*/ 	.word	0x00000000
        /*08c0*/ 	.short	0x010a
        /*08c2*/ 	.byte	0xff
	.zero		1


	//   ....[114]....
        /*08c4*/ 	.word	0x0000f1d0
        /*08c8*/ 	.word	0x00000000
        /*08cc*/ 	.word	0x00000090
        /*08d0*/ 	.short	0x010a
        /*08d2*/ 	.byte	0xff
	.zero		1


	//   ....[115]....
        /*08d4*/ 	.word	0x0000f230
        /*08d8*/ 	.word	0x00000000
        /*08dc*/ 	.word	0x00000070
        /*08e0*/ 	.short	0x010a
        /*08e2*/ 	.byte	0xff
	.zero		1


	//   ....[116]....
        /*08e4*/ 	.word	0x0000f280
        /*08e8*/ 	.word	0x00000000
        /*08ec*/ 	.word	0x00000060
        /*08f0*/ 	.short	0x010a
        /*08f2*/ 	.byte	0xff
	.zero		1


	//   ....[117]....
        /*08f4*/ 	.word	0x0000f2e0
        /*08f8*/ 	.word	0x00000000
        /*08fc*/ 	.word	0x00000070
        /*0900*/ 	.short	0x010a
        /*0902*/ 	.byte	0xff
	.zero		1


	//   ....[118]....
        /*0904*/ 	.word	0x0000f330
        /*0908*/ 	.word	0x00000000
        /*090c*/ 	.word	0x00000060
        /*0910*/ 	.short	0x010a
        /*0912*/ 	.byte	0xff
	.zero		1


	//   ....[119]....
        /*0914*/ 	.word	0x0000f390
        /*0918*/ 	.word	0x00000000
        /*091c*/ 	.word	0x00000000
        /*0920*/ 	.short	0x010a
        /*0922*/ 	.byte	0xff
	.zero		1


	//   ....[120]....
        /*0924*/ 	.word	0x0000f3f0
        /*0928*/ 	.word	0x00000000
        /*092c*/ 	.word	0x00000088
        /*0930*/ 	.short	0x010a
        /*0932*/ 	.byte	0xff
	.zero		1


	//   ....[121]....
        /*0934*/ 	.word	0x0000f450
        /*0938*/ 	.word	0x00000000
        /*093c*/ 	.word	0x000000b0
        /*0940*/ 	.short	0x010a
        /*0942*/ 	.byte	0xff
	.zero		1


	//   ....[122]....
        /*0944*/ 	.word	0x0000f4a0
        /*0948*/ 	.word	0x00000008
        /*094c*/ 	.word	0x00000060
        /*0950*/ 	.short	0x010a
        /*0952*/ 	.byte	0xff
	.zero		1


	//   ....[123]....
        /*0954*/ 	.word	0x0000f500
        /*0958*/ 	.word	0x00000000
        /*095c*/ 	.word	0x00000058
        /*0960*/ 	.short	0x010a
        /*0962*/ 	.byte	0xff
	.zero		1


	//   ....[124]....
        /*0964*/ 	.word	0x0000f560
        /*0968*/ 	.word	0x00000000
        /*096c*/ 	.word	0x00000038
        /*0970*/ 	.short	0x010a
        /*0972*/ 	.byte	0xff
	.zero		1


	//   ....[125]....
        /*0974*/ 	.word	0x0000f5c0
        /*0978*/ 	.word	0x00000000
        /*097c*/ 	.word	0x00000038
        /*0980*/ 	.short	0x010a
        /*0982*/ 	.byte	0xff
	.zero		1


	//   ....[126]....
        /*0984*/ 	.word	0x0000f620
        /*0988*/ 	.word	0x00000000
        /*098c*/ 	.word	0x00000038
        /*0990*/ 	.short	0x010a
        /*0992*/ 	.byte	0xff
	.zero		1


	//   ....[127]....
        /*0994*/ 	.word	0x0000f680
        /*0998*/ 	.word	0x00000000
        /*099c*/ 	.word	0x00000038
        /*09a0*/ 	.short	0x010a
        /*09a2*/ 	.byte	0xff
	.zero		1


	//   ....[128]....
        /*09a4*/ 	.word	0x0000f6e0
        /*09a8*/ 	.word	0x00000000
        /*09ac*/ 	.word	0x00000038
        /*09b0*/ 	.short	0x010a
        /*09b2*/ 	.byte	0xff
	.zero		1


	//   ....[129]....
        /*09b4*/ 	.word	0x0000f740
        /*09b8*/ 	.word	0x00000000
        /*09bc*/ 	.word	0x00000038
        /*09c0*/ 	.short	0x010a
        /*09c2*/ 	.byte	0xff
	.zero		1


	//   ....[130]....
        /*09c4*/ 	.word	0x0000f7a0
        /*09c8*/ 	.word	0x00000000
        /*09cc*/ 	.word	0x00000038
        /*09d0*/ 	.short	0x010a
        /*09d2*/ 	.byte	0xff
	.zero		1


	//   ....[131]....
        /*09d4*/ 	.word	0x0000f800
        /*09d8*/ 	.word	0x00000000
        /*09dc*/ 	.word	0x00000038
        /*09e0*/ 	.short	0x010a
        /*09e2*/ 	.byte	0xff
	.zero		1


	//   ....[132]....
        /*09e4*/ 	.word	0x0000f860
        /*09e8*/ 	.word	0x00000000
        /*09ec*/ 	.word	0x00000000
        /*09f0*/ 	.short	0x010a
        /*09f2*/ 	.byte	0xff
	.zero		1


	//   ....[133]....
        /*09f4*/ 	.word	0x0000f8c0
        /*09f8*/ 	.word	0x00000000
        /*09fc*/ 	.word	0x00000000
        /*0a00*/ 	.short	0x010a
        /*0a02*/ 	.byte	0xff
	.zero		1


	//   ....[134]....
        /*0a04*/ 	.word	0x0000f910
        /*0a08*/ 	.word	0x00000000
        /*0a0c*/ 	.word	0x00000060
        /*0a10*/ 	.short	0x010a
        /*0a12*/ 	.byte	0xff
	.zero		1


	//   ....[135]....
        /*0a14*/ 	.word	0x0000f960
        /*0a18*/ 	.word	0x00000004
        /*0a1c*/ 	.word	0x00000020
        /*0a20*/ 	.short	0x010a
        /*0a22*/ 	.byte	0xff
	.zero		1


	//   ....[136]....
        /*0a24*/ 	.word	0x0000f9c0
        /*0a28*/ 	.word	0x00000003
        /*0a2c*/ 	.word	0x00000080
        /*0a30*/ 	.short	0x010a
        /*0a32*/ 	.byte	0xff
	.zero		1


	//   ....[137]....
        /*0a34*/ 	.word	0x0000fa10
        /*0a38*/ 	.word	0x00000005
        /*0a3c*/ 	.word	0x00000020
        /*0a40*/ 	.short	0x010a
        /*0a42*/ 	.byte	0xff
	.zero		1


	//   ....[138]....
        /*0a44*/ 	.word	0x0000fa60
        /*0a48*/ 	.word	0x00000005
        /*0a4c*/ 	.word	0x00000020
        /*0a50*/ 	.short	0x010a
        /*0a52*/ 	.byte	0xff
	.zero		1


	//   ....[139]....
        /*0a54*/ 	.word	0x0000fab0
        /*0a58*/ 	.word	0x00000005
        /*0a5c*/ 	.word	0x00000020
        /*0a60*/ 	.short	0x010a
        /*0a62*/ 	.byte	0xff
	.zero		1


	//   ....[140]....
        /*0a64*/ 	.word	0x0000fb00
        /*0a68*/ 	.word	0x00000005
        /*0a6c*/ 	.word	0x00000020
        /*0a70*/ 	.short	0x010a
        /*0a72*/ 	.byte	0xff
	.zero		1


	//   ....[141]....
        /*0a74*/ 	.word	0x0000fb50
        /*0a78*/ 	.word	0x00000005
        /*0a7c*/ 	.word	0x00000020
        /*0a80*/ 	.short	0x010a
        /*0a82*/ 	.byte	0xff
	.zero		1


	//   ....[142]....
        /*0a84*/ 	.word	0x0000fba0
        /*0a88*/ 	.word	0x00000005
        /*0a8c*/ 	.word	0x00000020
        /*0a90*/ 	.short	0x010a
        /*0a92*/ 	.byte	0xff
	.zero		1


	//   ....[143]....
        /*0a94*/ 	.word	0x0000fbf0
        /*0a98*/ 	.word	0x00000003
        /*0a9c*/ 	.word	0x00000020
        /*0aa0*/ 	.short	0x010a
        /*0aa2*/ 	.byte	0xff
	.zero		1


	//----- nvinfo : EIATTR_NUM_MBARRIERS
	.align		4
.L_47:
        /*0aa4*/ 	.byte	0x03, 0x38
        /*0aa6*/ 	.short	0x0017


	//----- nvinfo : EIATTR_EXIT_INSTR_OFFSETS
	.align		4
        /*0aa8*/ 	.byte	0x04, 0x1c
        /*0aaa*/ 	.short	(.L_49 - .L_48)


	//   ....[0]....
.L_48:
        /*0aac*/ 	.word	0x00002460


	//   ....[1]....
        /*0ab0*/ 	.word	0x00002950


	//   ....[2]....
        /*0ab4*/ 	.word	0x000029b0


	//   ....[3]....
        /*0ab8*/ 	.word	0x000037e0


	//   ....[4]....
        /*0abc*/ 	.word	0x00006120


	//   ....[5]....
        /*0ac0*/ 	.word	0x00006160


	//   ....[6]....
        /*0ac4*/ 	.word	0x0000ef40


	//   ....[7]....
        /*0ac8*/ 	.word	0x0000efc0


	//   ....[8]....
        /*0acc*/ 	.word	0x0000eff0


	//   ....[9]....
        /*0ad0*/ 	.word	0x0000f060


	//----- nvinfo : EIATTR_MAX_THREADS
	.align		4
.L_49:
        /*0ad4*/ 	.byte	0x04, 0x05
        /*0ad6*/ 	.short	(.L_51 - .L_50)
.L_50:
        /*0ad8*/ 	.word	0x00000100
        /*0adc*/ 	.word	0x00000001
        /*0ae0*/ 	.word	0x00000001


	//----- nvinfo : EIATTR_CRS_STACK_SIZE
	.align		4
.L_51:
        /*0ae4*/ 	.byte	0x04, 0x1e
        /*0ae6*/ 	.short	(.L_53 - .L_52)
.L_52:
        /*0ae8*/ 	.word	0x00000000


	//----- nvinfo : EIATTR_CBANK_PARAM_SIZE
	.align		4
.L_53:
        /*0aec*/ 	.byte	0x03, 0x19
        /*0aee*/ 	.short	0x0a00


	//----- nvinfo : EIATTR_PARAM_CBANK
	.align		4
        /*0af0*/ 	.byte	0x04, 0x0a
        /*0af2*/ 	.short	(.L_55 - .L_54)
	.align		4
.L_54:
        /*0af4*/ 	.word	index@(.nv.constant0._ZN7cutlass13device_kernelINS_4gemm6kernel13GemmUniversalIN4cute5tupleIJiiiiEEENS1_10collective13CollectiveMmaINS1_41MainloopSm100TmaUmmaWarpSpecializedSparseILi2ELi2ELi1ENS5_IJNS4_1CILi1EEENSA_ILi2EEESB_EEEEENS5_IJNSA_ILi128EEENSA_ILi256EEESF_EEENS_6half_tENS5_IJNS4_6LayoutINS5_IJiNS5_IJSC_iEEEiEEENS5_IJlNS5_IJSB_SC_EEElEEEEENSJ_INS5_IJNS5_IJNS5_IJNSA_ILi8EEESC_SP_EEEiEEENS5_IJNS5_IJNSA_ILi16EEESC_NSA_ILi4EEEEEEiEEEiEEENS5_IJNS5_IJNS5_IJSF_SS_NSA_ILi2048EEEEEENSA_ILi16384EEEEEENS5_IJNS5_IJSB_NSA_ILi1024EEENSA_ILi32EEEEEElEEElEEEEEEEESI_NS5_IJlSB_lEEENS4_8TiledMMAINS4_8MMA_AtomIJNS4_27SM100_MMA_F16BF16_SS_SPARSEISI_SI_fLi128ELi256ELNS4_4UMMA5MajorE0ELS1D_0ELNS1C_7ScaleInE0ELS1E_0EEEEEENSJ_INS5_IJSB_SB_SB_EEENS5_IJNSA_ILi0EEES1I_S1I_EEEEENS5_IJNS4_10UnderscoreES1L_S1L_EEEEENS4_23SM90_TMA_LOAD_MULTICASTENS4_14ComposedLayoutINS4_7SwizzleILi3ELi4ELi3EEENS4_25smem_sparse_ptr_flag_bitsILi2ELi16EEENSJ_INS5_IJNS5_IJSB_SP_EEENS5_IJSC_NSA_ILi64EEEEEEEEENS5_IJNS5_IJS1I_SF_EEESM_EEEEEEEvNS4_8identityENS4_13SM90_TMA_LOADENS1P_IS1R_NS4_18smem_ptr_flag_bitsILi16EEENSJ_INS5_IJSP_S1V_EEENS5_IJS1V_SB_EEEEEEEvS22_EENS_8epilogue10collective18CollectiveEpilogueINS2B_23Sm100TmaWarpSpecializedILi3ELi2ELi32ELb1ELb0EEEJSH_NS5_IJNSJ_ISF_SB_EENSJ_IS12_SB_EEEEEfNS5_IJSB_llEEEfS2J_NS2B_6fusion15FusionCallbacksIS2F_NS2K_17LinearCombinationIffffLNS_15FloatRoundStyleE2EEESH_S2I_JEEENS4_5SM1004TMEM4LOAD26SM100_TMEM_LOAD_32dp32b32xES23_NS1P_INS1Q_ILi2ELi5ELi2EEENS24_ILi32EEENSJ_INS5_IJS12_ST_EEENS5_IJSB_S12_EEEEEEENS4_39AutoVectorizingCopyWithAssumedAlignmentILi128EEENS4_14SM90_TMA_STOREES2Z_S31_S31_EEEvvEEEEvNT_6ParamsE)
        /*0af8*/ 	.short	0x0380
        /*0afa*/ 	.short	0x0a00


	//----- nvinfo : EIATTR_SW_WAR
	.align		4
.L_55:
        /*0afc*/ 	.byte	0x04, 0x36
        /*0afe*/ 	.short	(.L_57 - .L_56)
.L_56:
        /*0b00*/ 	.word	0x00000008
.L_57:


//--------------------- .nv.callgraph             --------------------------
	.section	.nv.callgraph,"",@"SHT_CUDA_CALLGRAPH"
	.align	4
	.sectionentsize	8
	.align		4
        /*0000*/ 	.word	0x00000000
	.align		4
        /*0004*/ 	.word	0xffffffff
	.align		4
        /*0008*/ 	.word	index@(_ZN7cutlass13device_kernelINS_4gemm6kernel13GemmUniversalIN4cute5tupleIJiiiiEEENS1_10collective13CollectiveMmaINS1_41MainloopSm100TmaUmmaWarpSpecializedSparseILi2ELi2ELi1ENS5_IJNS4_1CILi1EEENSA_ILi2EEESB_EEEEENS5_IJNSA_ILi128EEENSA_ILi256EEESF_EEENS_6half_tENS5_IJNS4_6LayoutINS5_IJiNS5_IJSC_iEEEiEEENS5_IJlNS5_IJSB_SC_EEElEEEEENSJ_INS5_IJNS5_IJNS5_IJNSA_ILi8EEESC_SP_EEEiEEENS5_IJNS5_IJNSA_ILi16EEESC_NSA_ILi4EEEEEEiEEEiEEENS5_IJNS5_IJNS5_IJSF_SS_NSA_ILi2048EEEEEENSA_ILi16384EEEEEENS5_IJNS5_IJSB_NSA_ILi1024EEENSA_ILi32EEEEEElEEElEEEEEEEESI_NS5_IJlSB_lEEENS4_8TiledMMAINS4_8MMA_AtomIJNS4_27SM100_MMA_F16BF16_SS_SPARSEISI_SI_fLi128ELi256ELNS4_4UMMA5MajorE0ELS1D_0ELNS1C_7ScaleInE0ELS1E_0EEEEEENSJ_INS5_IJSB_SB_SB_EEENS5_IJNSA_ILi0EEES1I_S1I_EEEEENS5_IJNS4_10UnderscoreES1L_S1L_EEEEENS4_23SM90_TMA_LOAD_MULTICASTENS4_14ComposedLayoutINS4_7SwizzleILi3ELi4ELi3EEENS4_25smem_sparse_ptr_flag_bitsILi2ELi16EEENSJ_INS5_IJNS5_IJSB_SP_EEENS5_IJSC_NSA_ILi64EEEEEEEEENS5_IJNS5_IJS1I_SF_EEESM_EEEEEEEvNS4_8identityENS4_13SM90_TMA_LOADENS1P_IS1R_NS4_18smem_ptr_flag_bitsILi16EEENSJ_INS5_IJSP_S1V_EEENS5_IJS1V_SB_EEEEEEEvS22_EENS_8epilogue10collective18CollectiveEpilogueINS2B_23Sm100TmaWarpSpecializedILi3ELi2ELi32ELb1ELb0EEEJSH_NS5_IJNSJ_ISF_SB_EENSJ_IS12_SB_EEEEEfNS5_IJSB_llEEEfS2J_NS2B_6fusion15FusionCallbacksIS2F_NS2K_17LinearCombinationIffffLNS_15FloatRoundStyleE2EEESH_S2I_JEEENS4_5SM1004TMEM4LOAD26SM100_TMEM_LOAD_32dp32b32xES23_NS1P_INS1Q_ILi2ELi5ELi2EEENS24_ILi32EEENSJ_INS5_IJS12_ST_EEENS5_IJSB_S12_EEEEEEENS4_39AutoVectorizingCopyWithAssumedAlignmentILi128EEENS4_14SM90_TMA_STOREES2Z_S31_S31_EEEvvEEEEvNT_6ParamsE)
	.align		4
        /*000c*/ 	.word	index@(__assertfail)
	.align		4
        /*0010*/ 	.word	0x00000000
	.align		4
        /*0014*/ 	.word	0xfffffffe
	.align		4
        /*0018*/ 	.word	0x00000000
	.align		4
        /*001c*/ 	.word	0xfffffffd
	.align		4
        /*0020*/ 	.word	0x00000000
	.align		4
        /*0024*/ 	.word	0xfffffffc


//--------------------- .nv.constant4             --------------------------
	.section	.nv.constant4,"a",@progbits
	.align	8
	.align		8
.nv.constant4:
        /*0000*/ 	.dword	__assertfail
	.align		8
        /*0008*/ 	.dword	__unnamed_1
	.align		8
        /*0010*/ 	.dword	__unnamed_2
	.align		8
        /*0018*/ 	.dword	_ZN39_INTERNAL_ed2c1357_4_k_cu_dbfb3530_36164cuda3std3__45__cpo5beginE
	.align		8
        /*0020*/ 	.dword	_ZN39_INTERNAL_ed2c1357_4_k_cu_dbfb3530_36164cuda3std3__45__cpo3endE
	.align		8
        /*0028*/ 	.dword	_ZN39_INTERNAL_ed2c1357_4_k_cu_dbfb3530_36164cuda3std3__45__cpo6cbeginE
	.align		8
        /*0030*/ 	.dword	_ZN39_INTERNAL_ed2c1357_4_k_cu_dbfb3530_36164cuda3std3__45__cpo4cendE
	.align		8
        /*0038*/ 	.dword	_ZN39_INTERNAL_ed2c1357_4_k_cu_dbfb3530_36164cuda3std3__441_GLOBAL__N__ed2c1357_4_k_cu_dbfb3530_36166ignoreE
	.align		8
        /*0040*/ 	.dword	_ZN39_INTERNAL_ed2c1357_4_k_cu_dbfb3530_36164cuda3std3__419piecewise_constructE
	.align		8
        /*0048*/ 	.dword	_ZN39_INTERNAL_ed2c1357_4_k_cu_dbfb3530_36164cuda3std3__48in_placeE
	.align		8
        /*0050*/ 	.dword	_ZN39_INTERNAL_ed2c1357_4_k_cu_dbfb3530_36164cuda3std6ranges3__45__cpo4swapE
	.align		8
        /*0058*/ 	.dword	_ZN39_INTERNAL_ed2c1357_4_k_cu_dbfb3530_36164cuda3std6ranges3__45__cpo9iter_moveE
	.align		8
        /*0060*/ 	.dword	_ZN39_INTERNAL_ed2c1357_4_k_cu_dbfb3530_36164cute7productE
	.align		8
        /*0068*/ 	.dword	_ZN39_INTERNAL_ed2c1357_4_k_cu_dbfb3530_36164cute1_E
	.align		8
        /*0070*/ 	.dword	$str$25
	.align		8
        /*0078*/ 	.dword	$str$26
	.align		8
        /*0080*/ 	.dword	$str$27
	.align		8
        /*0088*/ 	.dword	$str$28


//--------------------- .text._ZN7cutlass13device_kernelINS_4gemm6kernel13GemmUniversalIN4cute5tupleIJiiiiEEENS1_10collective13CollectiveMmaINS1_41MainloopSm100TmaUmmaWarpSpecializedSparseILi2ELi2ELi1ENS5_IJNS4_1CILi1EEENSA_ILi2EEESB_EEEEENS5_IJNSA_ILi128EEENSA_ILi256EEESF_EEENS_6half_tENS5_IJNS4_6LayoutINS5_IJiNS5_IJSC_iEEEiEEENS5_IJlNS5_IJSB_SC_EEElEEEEENSJ_INS5_IJNS5_IJNS5_IJNSA_ILi8EEESC_SP_EEEiEEENS5_IJNS5_IJNSA_ILi16EEESC_NSA_ILi4EEEEEEiEEEiEEENS5_IJNS5_IJNS5_IJSF_SS_NSA_ILi2048EEEEEENSA_ILi16384EEEEEENS5_IJNS5_IJSB_NSA_ILi1024EEENSA_ILi32EEEEEElEEElEEEEEEEESI_NS5_IJlSB_lEEENS4_8TiledMMAINS4_8MMA_AtomIJNS4_27SM100_MMA_F16BF16_SS_SPARSEISI_SI_fLi128ELi256ELNS4_4UMMA5MajorE0ELS1D_0ELNS1C_7ScaleInE0ELS1E_0EEEEEENSJ_INS5_IJSB_SB_SB_EEENS5_IJNSA_ILi0EEES1I_S1I_EEEEENS5_IJNS4_10UnderscoreES1L_S1L_EEEEENS4_23SM90_TMA_LOAD_MULTICASTENS4_14ComposedLayoutINS4_7SwizzleILi3ELi4ELi3EEENS4_25smem_sparse_ptr_flag_bitsILi2ELi16EEENSJ_INS5_IJNS5_IJSB_SP_EEENS5_IJSC_NSA_ILi64EEEEEEEEENS5_IJNS5_IJS1I_SF_EEESM_EEEEEEEvNS4_8identityENS4_13SM90_TMA_LOADENS1P_IS1R_NS4_18smem_ptr_flag_bitsILi16EEENSJ_INS5_IJSP_S1V_EEENS5_IJS1V_SB_EEEEEEEvS22_EENS_8epilogue10collective18CollectiveEpilogueINS2B_23Sm100TmaWarpSpecializedILi3ELi2ELi32ELb1ELb0EEEJSH_NS5_IJNSJ_ISF_SB_EENSJ_IS12_SB_EEEEEfNS5_IJSB_llEEEfS2J_NS2B_6fusion15FusionCallbacksIS2F_NS2K_17LinearCombinationIffffLNS_15FloatRoundStyleE2EEESH_S2I_JEEENS4_5SM1004TMEM4LOAD26SM100_TMEM_LOAD_32dp32b32xES23_NS1P_INS1Q_ILi2ELi5ELi2EEENS24_ILi32EEENSJ_INS5_IJS12_ST_EEENS5_IJSB_S12_EEEEEEENS4_39AutoVectorizingCopyWithAssumedAlignmentILi128EEENS4_14SM90_TMA_STOREES2Z_S31_S31_EEEvvEEEEvNT_6ParamsE --------------------------
	.section	.text._ZN7cutlass13device_kernelINS_4gemm6kernel13GemmUniversalIN4cute5tupleIJiiiiEEENS1_10collective13CollectiveMmaINS1_41MainloopSm100TmaUmmaWarpSpecializedSparseILi2ELi2ELi1ENS5_IJNS4_1CILi1EEENSA_ILi2EEESB_EEEEENS5_IJNSA_ILi128EEENSA_ILi256EEESF_EEENS_6half_tENS5_IJNS4_6LayoutINS5_IJiNS5_IJSC_iEEEiEEENS5_IJlNS5_IJSB_SC_EEElEEEEENSJ_INS5_IJNS5_IJNS5_IJNSA_ILi8EEESC_SP_EEEiEEENS5_IJNS5_IJNSA_ILi16EEESC_NSA_ILi4EEEEEEiEEEiEEENS5_IJNS5_IJNS5_IJSF_SS_NSA_ILi2048EEEEEENSA_ILi16384EEEEEENS5_IJNS5_IJSB_NSA_ILi1024EEENSA_ILi32EEEEEElEEElEEEEEEEESI_NS5_IJlSB_lEEENS4_8TiledMMAINS4_8MMA_AtomIJNS4_27SM100_MMA_F16BF16_SS_SPARSEISI_SI_fLi128ELi256ELNS4_4UMMA5MajorE0ELS1D_0ELNS1C_7ScaleInE0ELS1E_0EEEEEENSJ_INS5_IJSB_SB_SB_EEENS5_IJNSA_ILi0EEES1I_S1I_EEEEENS5_IJNS4_10UnderscoreES1L_S1L_EEEEENS4_23SM90_TMA_LOAD_MULTICASTENS4_14ComposedLayoutINS4_7SwizzleILi3ELi4ELi3EEENS4_25smem_sparse_ptr_flag_bitsILi2ELi16EEENSJ_INS5_IJNS5_IJSB_SP_EEENS5_IJSC_NSA_ILi64EEEEEEEEENS5_IJNS5_IJS1I_SF_EEESM_EEEEEEEvNS4_8identityENS4_13SM90_TMA_LOADENS1P_IS1R_NS4_18smem_ptr_flag_bitsILi16EEENSJ_INS5_IJSP_S1V_EEENS5_IJS1V_SB_EEEEEEEvS22_EENS_8epilogue10collective18CollectiveEpilogueINS2B_23Sm100TmaWarpSpecializedILi3ELi2ELi32ELb1ELb0EEEJSH_NS5_IJNSJ_ISF_SB_EENSJ_IS12_SB_EEEEEfNS5_IJSB_llEEEfS2J_NS2B_6fusion15FusionCallbacksIS2F_NS2K_17LinearCombinationIffffLNS_15FloatRoundStyleE2EEESH_S2I_JEEENS4_5SM1004TMEM4LOAD26SM100_TMEM_LOAD_32dp32b32xES23_NS1P_INS1Q_ILi2ELi5ELi2EEENS24_ILi32EEENSJ_INS5_IJS12_ST_EEENS5_IJSB_S12_EEEEEEENS4_39AutoVectorizingCopyWithAssumedAlignmentILi128EEENS4_14SM90_TMA_STOREES2Z_S31_S31_EEEvvEEEEvNT_6ParamsE,"ax",@progbits
	.align	128
.text._ZN7cutlass13device_kernelINS_4gemm6kernel13GemmUniversalIN4cute5tupleIJiiiiEEENS1_10collective13CollectiveMmaINS1_41MainloopSm100TmaUmmaWarpSpecializedSparseILi2ELi2ELi1ENS5_IJNS4_1CILi1EEENSA_ILi2EEESB_EEEEENS5_IJNSA_ILi128EEENSA_ILi256EEESF_EEENS_6half_tENS5_IJNS4_6LayoutINS5_IJiNS5_IJSC_iEEEiEEENS5_IJlNS5_IJSB_SC_EEElEEEEENSJ_INS5_IJNS5_IJNS5_IJNSA_ILi8EEESC_SP_EEEiEEENS5_IJNS5_IJNSA_ILi16EEESC_NSA_ILi4EEEEEEiEEEiEEENS5_IJNS5_IJNS5_IJSF_SS_NSA_ILi2048EEEEEENSA_ILi16384EEEEEENS5_IJNS5_IJSB_NSA_ILi1024EEENSA_ILi32EEEEEElEEElEEEEEEEESI_NS5_IJlSB_lEEENS4_8TiledMMAINS4_8MMA_AtomIJNS4_27SM100_MMA_F16BF16_SS_SPARSEISI_SI_fLi128ELi256ELNS4_4UMMA5MajorE0ELS1D_0ELNS1C_7ScaleInE0ELS1E_0EEEEEENSJ_INS5_IJSB_SB_SB_EEENS5_IJNSA_ILi0EEES1I_S1I_EEEEENS5_IJNS4_10UnderscoreES1L_S1L_EEEEENS4_23SM90_TMA_LOAD_MULTICASTENS4_14ComposedLayoutINS4_7SwizzleILi3ELi4ELi3EEENS4_25smem_sparse_ptr_flag_bitsILi2ELi16EEENSJ_INS5_IJNS5_IJSB_SP_EEENS5_IJSC_NSA_ILi64EEEEEEEEENS5_IJNS5_IJS1I_SF_EEESM_EEEEEEEvNS4_8identityENS4_13SM90_TMA_LOADENS1P_IS1R_NS4_18smem_ptr_flag_bitsILi16EEENSJ_INS5_IJSP_S1V_EEENS5_IJS1V_SB_EEEEEEEvS22_EENS_8epilogue10collective18CollectiveEpilogueINS2B_23Sm100TmaWarpSpecializedILi3ELi2ELi32ELb1ELb0EEEJSH_NS5_IJNSJ_ISF_SB_EENSJ_IS12_SB_EEEEEfNS5_IJSB_llEEEfS2J_NS2B_6fusion15FusionCallbacksIS2F_NS2K_17LinearCombinationIffffLNS_15FloatRoundStyleE2EEESH_S2I_JEEENS4_5SM1004TMEM4LOAD26SM100_TMEM_LOAD_32dp32b32xES23_NS1P_INS1Q_ILi2ELi5ELi2EEENS24_ILi32EEENSJ_INS5_IJS12_ST_EEENS5_IJSB_S12_EEEEEEENS4_39AutoVectorizingCopyWithAssumedAlignmentILi128EEENS4_14SM90_TMA_STOREES2Z_S31_S31_EEEvvEEEEvNT_6ParamsE:
        .type           _ZN7cutlass13device_kernelINS_4gemm6kernel13GemmUniversalIN4cute5tupleIJiiiiEEENS1_10collective13CollectiveMmaINS1_41MainloopSm100TmaUmmaWarpSpecializedSparseILi2ELi2ELi1ENS5_IJNS4_1CILi1EEENSA_ILi2EEESB_EEEEENS5_IJNSA_ILi128EEENSA_ILi256EEESF_EEENS_6half_tENS5_IJNS4_6LayoutINS5_IJiNS5_IJSC_iEEEiEEENS5_IJlNS5_IJSB_SC_EEElEEEEENSJ_INS5_IJNS5_IJNS5_IJNSA_ILi8EEESC_SP_EEEiEEENS5_IJNS5_IJNSA_ILi16EEESC_NSA_ILi4EEEEEEiEEEiEEENS5_IJNS5_IJNS5_IJSF_SS_NSA_ILi2048EEEEEENSA_ILi16384EEEEEENS5_IJNS5_IJSB_NSA_ILi1024EEENSA_ILi32EEEEEElEEElEEEEEEEESI_NS5_IJlSB_lEEENS4_8TiledMMAINS4_8MMA_AtomIJNS4_27SM100_MMA_F16BF16_SS_SPARSEISI_SI_fLi128ELi256ELNS4_4UMMA5MajorE0ELS1D_0ELNS1C_7ScaleInE0ELS1E_0EEEEEENSJ_INS5_IJSB_SB_SB_EEENS5_IJNSA_ILi0EEES1I_S1I_EEEEENS5_IJNS4_10UnderscoreES1L_S1L_EEEEENS4_23SM90_TMA_LOAD_MULTICASTENS4_14ComposedLayoutINS4_7SwizzleILi3ELi4ELi3EEENS4_25smem_sparse_ptr_flag_bitsILi2ELi16EEENSJ_INS5_IJNS5_IJSB_SP_EEENS5_IJSC_NSA_ILi64EEEEEEEEENS5_IJNS5_IJS1I_SF_EEESM_EEEEEEEvNS4_8identityENS4_13SM90_TMA_LOADENS1P_IS1R_NS4_18smem_ptr_flag_bitsILi16EEENSJ_INS5_IJSP_S1V_EEENS5_IJS1V_SB_EEEEEEEvS22_EENS_8epilogue10collective18CollectiveEpilogueINS2B_23Sm100TmaWarpSpecializedILi3ELi2ELi32ELb1ELb0EEEJSH_NS5_IJNSJ_ISF_SB_EENSJ_IS12_SB_EEEEEfNS5_IJSB_llEEEfS2J_NS2B_6fusion15FusionCallbacksIS2F_NS2K_17LinearCombinationIffffLNS_15FloatRoundStyleE2EEESH_S2I_JEEENS4_5SM1004TMEM4LOAD26SM100_TMEM_LOAD_32dp32b32xES23_NS1P_INS1Q_ILi2ELi5ELi2EEENS24_ILi32EEENSJ_INS5_IJS12_ST_EEENS5_IJSB_S12_EEEEEEENS4_39AutoVectorizingCopyWithAssumedAlignmentILi128EEENS4_14SM90_TMA_STOREES2Z_S31_S31_EEEvvEEEEvNT_6ParamsE,@function
        .size           _ZN7cutlass13device_kernelINS_4gemm6kernel13GemmUniversalIN4cute5tupleIJiiiiEEENS1_10collective13CollectiveMmaINS1_41MainloopSm100TmaUmmaWarpSpecializedSparseILi2ELi2ELi1ENS5_IJNS4_1CILi1EEENSA_ILi2EEESB_EEEEENS5_IJNSA_ILi128EEENSA_ILi256EEESF_EEENS_6half_tENS5_IJNS4_6LayoutINS5_IJiNS5_IJSC_iEEEiEEENS5_IJlNS5_IJSB_SC_EEElEEEEENSJ_INS5_IJNS5_IJNS5_IJNSA_ILi8EEESC_SP_EEEiEEENS5_IJNS5_IJNSA_ILi16EEESC_NSA_ILi4EEEEEEiEEEiEEENS5_IJNS5_IJNS5_IJSF_SS_NSA_ILi2048EEEEEENSA_ILi16384EEEEEENS5_IJNS5_IJSB_NSA_ILi1024EEENSA_ILi32EEEEEElEEElEEEEEEEESI_NS5_IJlSB_lEEENS4_8TiledMMAINS4_8MMA_AtomIJNS4_27SM100_MMA_F16BF16_SS_SPARSEISI_SI_fLi128ELi256ELNS4_4UMMA5MajorE0ELS1D_0ELNS1C_7ScaleInE0ELS1E_0EEEEEENSJ_INS5_IJSB_SB_SB_EEENS5_IJNSA_ILi0EEES1I_S1I_EEEEENS5_IJNS4_10UnderscoreES1L_S1L_EEEEENS4_23SM90_TMA_LOAD_MULTICASTENS4_14ComposedLayoutINS4_7SwizzleILi3ELi4ELi3EEENS4_25smem_sparse_ptr_flag_bitsILi2ELi16EEENSJ_INS5_IJNS5_IJSB_SP_EEENS5_IJSC_NSA_ILi64EEEEEEEEENS5_IJNS5_IJS1I_SF_EEESM_EEEEEEEvNS4_8identityENS4_13SM90_TMA_LOADENS1P_IS1R_NS4_18smem_ptr_flag_bitsILi16EEENSJ_INS5_IJSP_S1V_EEENS5_IJS1V_SB_EEEEEEEvS22_EENS_8epilogue10collective18CollectiveEpilogueINS2B_23Sm100TmaWarpSpecializedILi3ELi2ELi32ELb1ELb0EEEJSH_NS5_IJNSJ_ISF_SB_EENSJ_IS12_SB_EEEEEfNS5_IJSB_llEEEfS2J_NS2B_6fusion15FusionCallbacksIS2F_NS2K_17LinearCombinationIffffLNS_15FloatRoundStyleE2EEESH_S2I_JEEENS4_5SM1004TMEM4LOAD26SM100_TMEM_LOAD_32dp32b32xES23_NS1P_INS1Q_ILi2ELi5ELi2EEENS24_ILi32EEENSJ_INS5_IJS12_ST_EEENS5_IJSB_S12_EEEEEEENS4_39AutoVectorizingCopyWithAssumedAlignmentILi128EEENS4_14SM90_TMA_STOREES2Z_S31_S31_EEEvvEEEEvNT_6ParamsE,(.L_x_213 - _ZN7cutlass13device_kernelINS_4gemm6kernel13GemmUniversalIN4cute5tupleIJiiiiEEENS1_10collective13CollectiveMmaINS1_41MainloopSm100TmaUmmaWarpSpecializedSparseILi2ELi2ELi1ENS5_IJNS4_1CILi1EEENSA_ILi2EEESB_EEEEENS5_IJNSA_ILi128EEENSA_ILi256EEESF_EEENS_6half_tENS5_IJNS4_6LayoutINS5_IJiNS5_IJSC_iEEEiEEENS5_IJlNS5_IJSB_SC_EEElEEEEENSJ_INS5_IJNS5_IJNS5_IJNSA_ILi8EEESC_SP_EEEiEEENS5_IJNS5_IJNSA_ILi16EEESC_NSA_ILi4EEEEEEiEEEiEEENS5_IJNS5_IJNS5_IJSF_SS_NSA_ILi2048EEEEEENSA_ILi16384EEEEEENS5_IJNS5_IJSB_NSA_ILi1024EEENSA_ILi32EEEEEElEEElEEEEEEEESI_NS5_IJlSB_lEEENS4_8TiledMMAINS4_8MMA_AtomIJNS4_27SM100_MMA_F16BF16_SS_SPARSEISI_SI_fLi128ELi256ELNS4_4UMMA5MajorE0ELS1D_0ELNS1C_7ScaleInE0ELS1E_0EEEEEENSJ_INS5_IJSB_SB_SB_EEENS5_IJNSA_ILi0EEES1I_S1I_EEEEENS5_IJNS4_10UnderscoreES1L_S1L_EEEEENS4_23SM90_TMA_LOAD_MULTICASTENS4_14ComposedLayoutINS4_7SwizzleILi3ELi4ELi3EEENS4_25smem_sparse_ptr_flag_bitsILi2ELi16EEENSJ_INS5_IJNS5_IJSB_SP_EEENS5_IJSC_NSA_ILi64EEEEEEEEENS5_IJNS5_IJS1I_SF_EEESM_EEEEEEEvNS4_8identityENS4_13SM90_TMA_LOADENS1P_IS1R_NS4_18smem_ptr_flag_bitsILi16EEENSJ_INS5_IJSP_S1V_EEENS5_IJS1V_SB_EEEEEEEvS22_EENS_8epilogue10collective18CollectiveEpilogueINS2B_23Sm100TmaWarpSpecializedILi3ELi2ELi32ELb1ELb0EEEJSH_NS5_IJNSJ_ISF_SB_EENSJ_IS12_SB_EEEEEfNS5_IJSB_llEEEfS2J_NS2B_6fusion15FusionCallbacksIS2F_NS2K_17LinearCombinationIffffLNS_15FloatRoundStyleE2EEESH_S2I_JEEENS4_5SM1004TMEM4LOAD26SM100_TMEM_LOAD_32dp32b32xES23_NS1P_INS1Q_ILi2ELi5ELi2EEENS24_ILi32EEENSJ_INS5_IJS12_ST_EEENS5_IJSB_S12_EEEEEEENS4_39AutoVectorizingCopyWithAssumedAlignmentILi128EEENS4_14SM90_TMA_STOREES2Z_S31_S31_EEEvvEEEEvNT_6ParamsE)
        .other          _ZN7cutlass13device_kernelINS_4gemm6kernel13GemmUniversalIN4cute5tupleIJiiiiEEENS1_10collective13CollectiveMmaINS1_41MainloopSm100TmaUmmaWarpSpecializedSparseILi2ELi2ELi1ENS5_IJNS4_1CILi1EEENSA_ILi2EEESB_EEEEENS5_IJNSA_ILi128EEENSA_ILi256EEESF_EEENS_6half_tENS5_IJNS4_6LayoutINS5_IJiNS5_IJSC_iEEEiEEENS5_IJlNS5_IJSB_SC_EEElEEEEENSJ_INS5_IJNS5_IJNS5_IJNSA_ILi8EEESC_SP_EEEiEEENS5_IJNS5_IJNSA_ILi16EEESC_NSA_ILi4EEEEEEiEEEiEEENS5_IJNS5_IJNS5_IJSF_SS_NSA_ILi2048EEEEEENSA_ILi16384EEEEEENS5_IJNS5_IJSB_NSA_ILi1024EEENSA_ILi32EEEEEElEEElEEEEEEEESI_NS5_IJlSB_lEEENS4_8TiledMMAINS4_8MMA_AtomIJNS4_27SM100_MMA_F16BF16_SS_SPARSEISI_SI_fLi128ELi256ELNS4_4UMMA5MajorE0ELS1D_0ELNS1C_7ScaleInE0ELS1E_0EEEEEENSJ_INS5_IJSB_SB_SB_EEENS5_IJNSA_ILi0EEES1I_S1I_EEEEENS5_IJNS4_10UnderscoreES1L_S1L_EEEEENS4_23SM90_TMA_LOAD_MULTICASTENS4_14ComposedLayoutINS4_7SwizzleILi3ELi4ELi3EEENS4_25smem_sparse_ptr_flag_bitsILi2ELi16EEENSJ_INS5_IJNS5_IJSB_SP_EEENS5_IJSC_NSA_ILi64EEEEEEEEENS5_IJNS5_IJS1I_SF_EEESM_EEEEEEEvNS4_8identityENS4_13SM90_TMA_LOADENS1P_IS1R_NS4_18smem_ptr_flag_bitsILi16EEENSJ_INS5_IJSP_S1V_EEENS5_IJS1V_SB_EEEEEEEvS22_EENS_8epilogue10collective18CollectiveEpilogueINS2B_23Sm100TmaWarpSpecializedILi3ELi2ELi32ELb1ELb0EEEJSH_NS5_IJNSJ_ISF_SB_EENSJ_IS12_SB_EEEEEfNS5_IJSB_llEEEfS2J_NS2B_6fusion15FusionCallbacksIS2F_NS2K_17LinearCombinationIffffLNS_15FloatRoundStyleE2EEESH_S2I_JEEENS4_5SM1004TMEM4LOAD26SM100_TMEM_LOAD_32dp32b32xES23_NS1P_INS1Q_ILi2ELi5ELi2EEENS24_ILi32EEENSJ_INS5_IJS12_ST_EEENS5_IJSB_S12_EEEEEEENS4_39AutoVectorizingCopyWithAssumedAlignmentILi128EEENS4_14SM90_TMA_STOREES2Z_S31_S31_EEEvvEEEEvNT_6ParamsE,@"STO_CUDA_ENTRY STV_DEFAULT"
_ZN7cutlass13device_kernelINS_4gemm6kernel13GemmUniversalIN4cute5tupleIJiiiiEEENS1_10collective13CollectiveMmaINS1_41MainloopSm100TmaUmmaWarpSpecializedSparseILi2ELi2ELi1ENS5_IJNS4_1CILi1EEENSA_ILi2EEESB_EEEEENS5_IJNSA_ILi128EEENSA_ILi256EEESF_EEENS_6half_tENS5_IJNS4_6LayoutINS5_IJiNS5_IJSC_iEEEiEEENS5_IJlNS5_IJSB_SC_EEElEEEEENSJ_INS5_IJNS5_IJNS5_IJNSA_ILi8EEESC_SP_EEEiEEENS5_IJNS5_IJNSA_ILi16EEESC_NSA_ILi4EEEEEEiEEEiEEENS5_IJNS5_IJNS5_IJSF_SS_NSA_ILi2048EEEEEENSA_ILi16384EEEEEENS5_IJNS5_IJSB_NSA_ILi1024EEENSA_ILi32EEEEEElEEElEEEEEEEESI_NS5_IJlSB_lEEENS4_8TiledMMAINS4_8MMA_AtomIJNS4_27SM100_MMA_F16BF16_SS_SPARSEISI_SI_fLi128ELi256ELNS4_4UMMA5MajorE0ELS1D_0ELNS1C_7ScaleInE0ELS1E_0EEEEEENSJ_INS5_IJSB_SB_SB_EEENS5_IJNSA_ILi0EEES1I_S1I_EEEEENS5_IJNS4_10UnderscoreES1L_S1L_EEEEENS4_23SM90_TMA_LOAD_MULTICASTENS4_14ComposedLayoutINS4_7SwizzleILi3ELi4ELi3EEENS4_25smem_sparse_ptr_flag_bitsILi2ELi16EEENSJ_INS5_IJNS5_IJSB_SP_EEENS5_IJSC_NSA_ILi64EEEEEEEEENS5_IJNS5_IJS1I_SF_EEESM_EEEEEEEvNS4_8identityENS4_13SM90_TMA_LOADENS1P_IS1R_NS4_18smem_ptr_flag_bitsILi16EEENSJ_INS5_IJSP_S1V_EEENS5_IJS1V_SB_EEEEEEEvS22_EENS_8epilogue10collective18CollectiveEpilogueINS2B_23Sm100TmaWarpSpecializedILi3ELi2ELi32ELb1ELb0EEEJSH_NS5_IJNSJ_ISF_SB_EENSJ_IS12_SB_EEEEEfNS5_IJSB_llEEEfS2J_NS2B_6fusion15FusionCallbacksIS2F_NS2K_17LinearCombinationIffffLNS_15FloatRoundStyleE2EEESH_S2I_JEEENS4_5SM1004TMEM4LOAD26SM100_TMEM_LOAD_32dp32b32xES23_NS1P_INS1Q_ILi2ELi5ELi2EEENS24_ILi32EEENSJ_INS5_IJS12_ST_EEENS5_IJSB_S12_EEEEEEENS4_39AutoVectorizingCopyWithAssumedAlignmentILi128EEENS4_14SM90_TMA_STOREES2Z_S31_S31_EEEvvEEEEvNT_6ParamsE:
[----:B------:R-:W1:Y:S01]  /*0000*/  LDC R1, c[0x0][0x37c] ;  /* 0x0000df00ff017b82 */ /* 0x000e620000000800 */
[----:B------:R-:W2:Y:S01]  /*0010*/  S2R R93, SR_TID.X ;  /* 0x00000000005d7919 */ /* 0x000ea20000002100 */
[----:B------:R-:W3:Y:S01]  /*0020*/  LDCU.64 UR10, c[0x0][0xa90] ;  /* 0x00015200ff0a77ac */ /* 0x000ee20008000a00 */
[----:B------:R-:W-:Y:S02]  /*0030*/  PRMT R79, RZ, 0x7610, R79 ;  /* 0x00007610ff4f7816 */ /* 0x000fe4000000004f */
[----:B------:R-:W-:Y:S01]  /*0040*/  ELECT P3, URZ, PT ;  /* 0x0000000000ff782f */ /* 0x000fe20003860000 */
[----:B---3--:R-:W-:-:S04]  /*0050*/  UISETP.NE.U32.AND UP0, UPT, UR10, URZ, UPT ;  /* 0x000000ff0a00728c */ /* 0x008fc8000bf05070 */
[----:B------:R-:W-:Y:S01]  /*0060*/  UISETP.NE.AND.EX UP0, UPT, UR11, URZ, UPT, UP0 ;  /* 0x000000ff0b00728c */ /* 0x000fe2000bf05300 */
[----:B--2---:R-:W-:-:S05]  /*0070*/  SHF.R.U32.HI R80, RZ, 0x5, R93 ;  /* 0x00000005ff507819 */ /* 0x004fca000001165d */
[----:B------:R-:W2:Y:S02]  /*0080*/  SHFL.IDX PT, R0, R80, RZ, 0x1f ;  /* 0x00001fff50007589 */ /* 0x000ea400000e0000 */
[----:B--2---:R-:W-:Y:S01]  /*0090*/  R2UR UR20, R0 ;  /* 0x00000000001472ca */ /* 0x004fe200000e0000 */
[----:B-1----:R-:W-:-:S14]  /*00a0*/  BRA.U UP0, `(.L_x_0) ;  /* 0x0000000100307547 */ /* 0x002fdc000b800000 */
[----:B------:R-:W1:Y:S02]  /*00b0*/  LDCU.64 UR4, c[0x0][0xa88] ;  /* 0x00015100ff0477ac */ /* 0x000e640008000a00 */
[----:B-1----:R-:W-:-:S04]  /*00c0*/  UISETP.NE.U32.AND UP0, UPT, UR4, URZ, UPT ;  /* 0x000000ff0400728c */ /* 0x002fc8000bf05070 */
[----:B------:R-:W-:-:S09]  /*00d0*/  UISETP.NE.AND.EX UP0, UPT, UR5, URZ, UPT, UP0 ;  /* 0x000000ff0500728c */ /* 0x000fd2000bf05300 */
[----:B------:R-:W-:Y:S05]  /*00e0*/  BRA.U !UP0, `(.L_x_1) ;  /* 0x0000000108147547 */ /* 0x000fea000b800000 */
[----:B------:R-:W1:Y:S01]  /*00f0*/  LDC.64 R2, c[0x0][0xa88] ;  /* 0x0002a200ff027b82 */ /* 0x000e620000000a00 */
[----:B------:R-:W1:Y:S02]  /*0100*/  LDCU.64 UR4, c[0x0][0x358] ;  /* 0x00006b00ff0477ac */ /* 0x000e640008000a00 */
[----:B-1----:R1:W5:Y:S01]  /*0110*/  LDG.E R41, desc[UR4][R2.64] ;  /* 0x0000000402297981 */ /* 0x002362000c1e1900 */
[----:B------:R-:W-:Y:S01]  /*0120*/  HFMA2 R79, -RZ, RZ, 0, 5.9604644775390625e-08 ;  /* 0x00000001ff4f7431 */ /* 0x000fe200000001ff */
[----:B------:R-:W-:Y:S05]  /*0130*/  BRA `(.L_x_0) ;  /* 0x00000000000c7947 */ /* 0x000fea0003800000 */
.L_x_1:
[----:B------:R-:W1:Y:S01]  /*0140*/  LDCU UR4, c[0x0][0xa80] ;  /* 0x00015000ff0477ac */ /* 0x000e620008000800 */
[----:B------:R-:W-:Y:S01]  /*0150*/  HFMA2 R79, -RZ, RZ, 0, 5.9604644775390625e-08 ;  /* 0x00000001ff4f7431 */ /* 0x000fe200000001ff */
[----:B-1----:R-:W-:-:S07]  /*0160*/  MOV R41, UR4 ;  /* 0x0000000400297c02 */ /* 0x002fce0008000f00 */
.L_x_0:
[----:B------:R-:W2:Y:S02]  /*0170*/  LDCU.64 UR4, c[0x0][0xab0] ;  /* 0x00015600ff0477ac */ /* 0x000ea40008000a00 */
[----:B--2---:R-:W-:-:S04]  /*0180*/  UISETP.NE.U32.AND UP0, UPT, UR4, URZ, UPT ;  /* 0x000000ff0400728c */ /* 0x004fc8000bf05070 */
[----:B------:R-:W-:-:S09]  /*0190*/  UISETP.NE.AND.EX UP0, UPT, UR5, URZ, UPT, UP0 ;  /* 0x000000ff0500728c */ /* 0x000fd2000bf05300 */
[----:B------:R-:W-:Y:S05]  /*01a0*/  BRA.U UP0, `(.L_x_2) ;  /* 0x0000000100287547 */ /* 0x000fea000b800000 */
[----:B------:R-:W2:Y:S02]  /*01b0*/  LDCU.64 UR4, c[0x0][0xaa8] ;  /* 0x00015500ff0477ac */ /* 0x000ea40008000a00 */
[----:B--2---:R-:W-:-:S04]  /*01c0*/  UISETP.NE.U32.AND UP0, UPT, UR4, URZ, UPT ;  /* 0x000000ff0400728c */ /* 0x004fc8000bf05070 */
[----:B------:R-:W-:-:S09]  /*01d0*/  UISETP.NE.AND.EX UP0, UPT, UR5, URZ, UPT, UP0 ;  /* 0x000000ff0500728c */ /* 0x000fd2000bf05300 */
[----:B------:R-:W-:Y:S05]  /*01e0*/  BRA.U !UP0, `(.L_x_3) ;  /* 0x0000000108107547 */ /* 0x000fea000b800000 */
[----:B------:R-:W2:Y:S01]  /*01f0*/  LDC.64 R36, c[0x0][0xaa8] ;  /* 0x0002aa00ff247b82 */ /* 0x000ea20000000a00 */
[----:B------:R-:W2:Y:S02]  /*0200*/  LDCU.64 UR4, c[0x0][0x358] ;  /* 0x00006b00ff0477ac */ /* 0x000ea40008000a00 */
[----:B--2---:R2:W5:Y:S01]  /*0210*/  LDG.E R36, desc[UR4][R36.64] ;  /* 0x0000000424247981 */ /* 0x004562000c1e1900 */
[----:B------:R-:W-:Y:S05]  /*0220*/  BRA `(.L_x_2) ;  /* 0x0000000000087947 */ /* 0x000fea0003800000 */
.L_x_3:
[----:B------:R-:W2:Y:S02]  /*0230*/  LDCU UR4, c[0x0][0xaa0] ;  /* 0x00015400ff0477ac */ /* 0x000ea40008000800 */
[----:B--2---:R-:W-:Y:S02]  /*0240*/  MOV R36, UR4 ;  /* 0x0000000400247c02 */ /* 0x004fe40008000f00 */
.L_x_2:
[----:B------:R-:W-:Y:S01]  /*0250*/  IMAD.U32 R0, RZ, RZ, UR20 ;  /* 0x00000014ff007e24 */ /* 0x000fe2000f8e00ff */
[----:B------:R-:W-:Y:S04]  /*0260*/  BSSY.RECONVERGENT B0, `(.L_x_4) ;  /* 0x000000f000007945 */ /* 0x000fe80003800200 */
[C---:B------:R-:W-:Y:S02]  /*0270*/  ISETP.NE.OR P1, PT, R0.reuse, 0x1, !P3 ;  /* 0x000000010000780c */ /* 0x040fe40005f25670 */
[----:B------:R-:W-:-:S11]  /*0280*/  ISETP.NE.OR P0, PT, R0, 0x3, !P3 ;  /* 0x000000030000780c */ /* 0x000fd60005f05670 */
[----:B------:R-:W-:Y:S05]  /*0290*/  @P1 BRA `(.L_x_5) ;  /* 0x00000000002c1947 */ /* 0x000fea0003800000 */
[----:B------:R-:W3:Y:S02]  /*02a0*/  LDCU.64 UR4, c[0x0][0x348] ;  /* 0x00006900ff0477ac */ /* 0x000ee40008000a00 */
[----:B---3--:R-:W-:Y:S02]  /*02b0*/  UIADD3 UR8, UP2, UPT, UR4, 0x80, URZ ;  /* 0x0000008004087890 */ /* 0x008fe4000ff5e0ff */
[----:B------:R-:W-:Y:S02]  /*02c0*/  UIADD3 UR6, UP1, UPT, UR4, 0x280, URZ ;  /* 0x0000028004067890 */ /* 0x000fe4000ff3e0ff */
[----:B------:R-:W-:Y:S02]  /*02d0*/  UIADD3 UR4, UP0, UPT, UR4, 0x180, URZ ;  /* 0x0000018004047890 */ /* 0x000fe4000ff1e0ff */
[----:B------:R-:W-:Y:S02]  /*02e0*/  UIADD3.X UR9, UPT, UPT, URZ, UR5, URZ, UP2, !UPT ;  /* 0x00000005ff097290 */ /* 0x000fe400097fe4ff */
[----:B------:R-:W-:-:S02]  /*02f0*/  UIADD3.X UR7, UPT, UPT, URZ, UR5, URZ, UP1, !UPT ;  /* 0x00000005ff077290 */ /* 0x000fc40008ffe4ff */
[----:B------:R-:W-:-:S05]  /*0300*/  UIADD3.X UR5, UPT, UPT, URZ, UR5, URZ, UP0, !UPT ;  /* 0x00000005ff057290 */ /* 0x000fca00087fe4ff */
[----:B------:R3:W-:Y:S02]  /*0310*/  UTMACCTL.PF [UR8] ;  /* 0x00000000080079b9 */ /* 0x0007e40008040000 */
[----:B------:R3:W-:Y:S02]  /*0320*/  UTMACCTL.PF [UR6] ;  /* 0x00000000060079b9 */ /* 0x0007e40008040000 */
[----:B------:R3:W-:Y:S02]  /*0330*/  UTMACCTL.PF [UR4] ;  /* 0x00000000040079b9 */ /* 0x0007e40008040000 */
[----:B---3--:R-:W-:Y:S01]  /*0340*/  NOP ;  /* 0x0000000000007918 */ /* 0x008fe20000000000 */
.L_x_5:
[----:B------:R-:W-:Y:S05]  /*0350*/  BSYNC.RECONVERGENT B0 ;  /* 0x0000000000007941 */ /* 0x000fea0003800200 */
.L_x_4:
[----:B------:R-:W-:Y:S04]  /*0360*/  BSSY.RECONVERGENT B0, `(.L_x_6) ;  /* 0x000000a000007945 */ /* 0x000fe80003800200 */
[----:B------:R-:W-:Y:S05]  /*0370*/  @P0 BRA `(.L_x_7) ;  /* 0x0000000000200947 */ /* 0x000fea0003800000 */
[----:B------:R-:W3:Y:S02]  /*0380*/  LDCU.64 UR4, c[0x0][0x348] ;  /* 0x00006900ff0477ac */ /* 0x000ee40008000a00 */
[----:B---3--:R-:W-:Y:S02]  /*0390*/  UIADD3 UR6, UP1, UPT, UR4, 0x780, URZ ;  /* 0x0000078004067890 */ /* 0x008fe4000ff3e0ff */
[----:B------:R-:W-:Y:S02]  /*03a0*/  UIADD3 UR4, UP0, UPT, UR4, 0x880, URZ ;  /* 0x0000088004047890 */ /* 0x000fe4000ff1e0ff */
[----:B------:R-:W-:Y:S02]  /*03b0*/  UIADD3.X UR7, UPT, UPT, URZ, UR5, URZ, UP1, !UPT ;  /* 0x00000005ff077290 */ /* 0x000fe40008ffe4ff */
[----:B------:R-:W-:-:S07]  /*03c0*/  UIADD3.X UR5, UPT, UPT, URZ, UR5, URZ, UP0, !UPT ;  /* 0x00000005ff057290 */ /* 0x000fce00087fe4ff */
[----:B------:R3:W-:Y:S02]  /*03d0*/  UTMACCTL.PF [UR6] ;  /* 0x00000000060079b9 */ /* 0x0007e40008040000 */
[----:B------:R3:W-:Y:S02]  /*03e0*/  UTMACCTL.PF [UR4] ;  /* 0x00000000040079b9 */ /* 0x0007e40008040000 */
[----:B---3--:R-:W-:Y:S01]  /*03f0*/  NOP ;  /* 0x0000000000007918 */ /* 0x008fe20000000000 */
.L_x_7:
[----:B------:R-:W-:Y:S05]  /*0400*/  BSYNC.RECONVERGENT B0 ;  /* 0x0000000000007941 */ /* 0x000fea0003800200 */
.L_x_6:
[----:B------:R-:W3:Y:S01]  /*0410*/  LDCU.64 UR4, c[0x0][0xa88] ;  /* 0x00015100ff0477ac */ /* 0x000ee20008000a00 */
[----:B------:R-:W-:Y:S02]  /*0420*/  UISETP.EQ.U32.AND UP1, UPT, UR10, URZ, UPT ;  /* 0x000000ff0a00728c */ /* 0x000fe4000bf22070 */
[----:B---3--:R-:W-:-:S04]  /*0430*/  UISETP.NE.U32.AND UP0, UPT, UR4, URZ, UPT ;  /* 0x000000ff0400728c */ /* 0x008fc8000bf05070 */
[----:B------:R-:W-:-:S04]  /*0440*/  UISETP.NE.AND.EX UP2, UPT, UR5, URZ, UPT, UP0 ;  /* 0x000000ff0500728c */ /* 0x000fc8000bf45300 */
[----:B------:R-:W-:Y:S02]  /*0450*/  UISETP.EQ.OR.EX UP3, UPT, UR11, URZ, !UP2, UP1 ;  /* 0x000000ff0b00728c */ /* 0x000fe4000d762710 */
[----:B------:R-:W-:Y:S02]  /*0460*/  UPLOP3.LUT UP1, UPT, UPT, UPT, UPT, 0x80, 0x8 ;  /* 0x000000000008789c */ /* 0x000fe40003f2f070 */
[----:B------:R-:W-:-:S06]  /*0470*/  UP2UR UR4, UPR, URZ, 0x8 ;  /* 0x00000008ff047883 */ /* 0x000fcc0008000000 */
[----:B------:R-:W-:Y:S01]  /*0480*/  MOV R86, UR4 ;  /* 0x0000000400567c02 */ /* 0x000fe20008000f00 */
[----:B------:R-:W-:Y:S06]  /*0490*/  BRA.U !UP3, `(.L_x_8) ;  /* 0x000000010b207547 */ /* 0x000fec000b800000 */
[----:B------:R-:W-:Y:S01]  /*04a0*/  UISETP.NE.U32.AND UP0, UPT, UR10, URZ, UPT ;  /* 0x000000ff0a00728c */ /* 0x000fe2000bf05070 */
[----:B-----5:R-:W-:Y:S01]  /*04b0*/  FSETP.NEU.AND P0, PT, R41, RZ, PT ;  /* 0x000000ff2900720b */ /* 0x020fe20003f0d000 */
[----:B------:R-:W-:Y:S02]  /*04c0*/  USEL UR4, URZ, 0xffffffff, UP2 ;  /* 0xffffffffff047887 */ /* 0x000fe40009000000 */
[----:B------:R-:W-:-:S10]  /*04d0*/  UISETP.NE.AND.EX UP1, UPT, UR11, URZ, UPT, UP0 ;  /* 0x000000ff0b00728c */ /* 0x000fd4000bf25300 */
[----:B------:R-:W-:Y:S01]  /*04e0*/  VOTEU.ANY UP0, P0 ;  /* 0x0000000000ff7886 */ /* 0x000fe20000000100 */
[----:B------:R-:W-:-:S04]  /*04f0*/  @!UP1 USEL UR4, URZ, 0xffffffff, UP0 ;  /* 0xffffffffff049887 */ /* 0x000fc80008000000 */
[----:B------:R-:W-:-:S04]  /*0500*/  ULOP3.LUT UR4, UR4, 0x1, URZ, 0xc0, !UPT ;  /* 0x0000000104047892 */ /* 0x000fc8000f8ec0ff */
[----:B------:R-:W-:-:S11]  /*0510*/  UISETP.NE.U32.AND UP1, UPT, UR4, 0x1, UPT ;  /* 0x000000010400788c */ /* 0x000fd6000bf25070 */
.L_x_8:
[----:B-1----:R-:W1:Y:S02]  /*0520*/  SHFL.IDX PT, R2, R80, RZ, 0x1f ;  /* 0x00001fff50027589 */ /* 0x002e6400000e0000 */
[----:B-1----:R-:W-:-:S13]  /*0530*/  ISETP.NE.AND P0, PT, R2, RZ, PT ;  /* 0x000000ff0200720c */ /* 0x002fda0003f05270 */
[----:B------:R-:W-:Y:S05]  /*0540*/  @P0 BRA `(.L_x_9) ;  /* 0x0000000000480947 */ /* 0x000fea0003800000 */
[----:B------:R-:W1:Y:S01]  /*0550*/  S2UR UR4, SR_CgaCtaId ;  /* 0x00000000000479c3 */ /* 0x000e620000008800 */
[----:B------:R-:W-:Y:S01]  /*0560*/  UMOV UR5, 0x400 ;  /* 0x0000040000057882 */ /* 0x000fe20000000000 */
[----:B------:R-:W-:Y:S01]  /*0570*/  UMOV UR8, 0x1 ;  /* 0x0000000100087882 */ /* 0x000fe20000000000 */
[----:B------:R-:W-:Y:S01]  /*0580*/  UMOV UR6, 0x2 ;  /* 0x0000000200067882 */ /* 0x000fe20000000000 */
[----:B------:R-:W-:-:S04]  /*0590*/  UIADD3 UR8, UPT, UPT, -UR8, 0x100000, URZ ;  /* 0x0010000008087890 */ /* 0x000fc8000fffe1ff */
[----:B------:R-:W-:Y:S02]  /*05a0*/  USHF.L.U32 UR9, UR8, 0xb, URZ ;  /* 0x0000000b08097899 */ /* 0x000fe400080006ff */
[----:B------:R-:W-:Y:S02]  /*05b0*/  USHF.L.U32 UR8, UR8, 0x1, URZ ;  /* 0x0000000108087899 */ /* 0x000fe400080006ff */
[----:B------:R-:W-:-:S04]  /*05c0*/  UIADD3 UR6, UPT, UPT, -UR6, 0x100000, URZ ;  /* 0x0010000006067890 */ /* 0x000fc8000fffe1ff */
[----:B------:R-:W-:Y:S02]  /*05d0*/  USHF.L.U32 UR7, UR6, 0xb, URZ ;  /* 0x0000000b06077899 */ /* 0x000fe400080006ff */
[----:B------:R-:W-:Y:S01]  /*05e0*/  USHF.L.U32 UR6, UR6, 0x1, URZ ;  /* 0x0000000106067899 */ /* 0x000fe200080006ff */
[----:B------:R-:W-:Y:S01]  /*05f0*/  ELECT P0, URZ, PT ;  /* 0x0000000000ff782f */ /* 0x000fe20003800000 */
[----:B-1----:R-:W-:Y:S01]  /*0600*/  ULEA UR4, UR4, UR5, 0x18 ;  /* 0x0000000504047291 */ /* 0x002fe2000f8ec0ff */
[----:B------:R-:W1:Y:S11]  /*0610*/  FENCE.VIEW.ASYNC.S ;  /* 0x00000000000073c6 */ /* 0x000e760000000000 */
[----:B-1----:R1:W3:Y:S01]  /*0620*/  SYNCS.EXCH.64 URZ, [UR4], UR8 ;  /* 0x0000000804ff75b2 */ /* 0x0022e20008000100 */
[----:B------:R1:W4:Y:S01]  /*0630*/  SYNCS.EXCH.64 URZ, [UR4+0x10], UR6 ;  /* 0x0000100604ff75b2 */ /* 0x0003220008000100 */
[----:B------:R1:W1:Y:S01]  /*0640*/  SYNCS.EXCH.64 URZ, [UR4+0x8], UR8 ;  /* 0x0000080804ff75b2 */ /* 0x0002620008000100 */
[----:B------:R1:W1:Y:S01]  /*0650*/  SYNCS.EXCH.64 URZ, [UR4+0x18], UR6 ;  /* 0x0000180604ff75b2 */ /* 0x0002620008000100 */
[----:B------:R-:W-:Y:S01]  /*0660*/  NOP ;  /* 0x0000000000007918 */ /* 0x000fe20000000000 */
.L_x_9:
[----:B------:R-:W2:Y:S01]  /*0670*/  SHFL.IDX PT, R2, R80, RZ, 0x1f ;  /* 0x00001fff50027589 */ /* 0x000ea200000e0000 */
[----:B------:R-:W-:Y:S01]  /*0680*/  NOP ;  /* 0x0000000000007918 */ /* 0x000fe20000000000 */
[----:B--2---:R-:W-:-:S13]  /*0690*/  ISETP.NE.AND P0, PT, R2, 0x1, PT ;  /* 0x000000010200780c */ /* 0x004fda0003f05270 */
[----:B------:R-:W-:Y:S05]  /*06a0*/  @P0 BRA `(.L_x_10) ;  /* 0x0000000000500947 */ /* 0x000fea0003800000 */
[----:B-1----:R-:W1:Y:S01]  /*06b0*/  S2UR UR4, SR_CgaCtaId ;  /* 0x00000000000479c3 */ /* 0x002e620000008800 */
        /* <DEDUP_REMOVED lines=12> */
[----:B-1----:R2:W1:Y:S01]  /*0780*/  SYNCS.EXCH.64 URZ, [UR4+0x20], UR8 ;  /* 0x0000200804ff75b2 */ /* 0x0024620008000100 */
[----:B------:R2:W1:Y:S01]  /*0790*/  SYNCS.EXCH.64 URZ, [UR4+0x38], UR6 ;  /* 0x0000380604ff75b2 */ /* 0x0004620008000100 */
[----:B------:R2:W1:Y:S01]  /*07a0*/  SYNCS.EXCH.64 URZ, [UR4+0x28], UR8 ;  /* 0x0000280804ff75b2 */ /* 0x0004620008000100 */
[----:B------:R2:W1:Y:S01]  /*07b0*/  SYNCS.EXCH.64 URZ, [UR4+0x40], UR6 ;  /* 0x0000400604ff75b2 */ /* 0x0004620008000100 */
[----:B------:R2:W1:Y:S01]  /*07c0*/  SYNCS.EXCH.64 URZ, [UR4+0x30], UR8 ;  /* 0x0000300804ff75b2 */ /* 0x0004620008000100 */
[----:B------:R2:W1:Y:S02]  /*07d0*/  SYNCS.EXCH.64 URZ, [UR4+0x48], UR6 ;  /* 0x0000480604ff75b2 */ /* 0x0004640008000100 */
[----:B--2---:R-:W-:Y:S01]  /*07e0*/  NOP ;  /* 0x0000000000007918 */ /* 0x004fe20000000000 */
.L_x_10:
[----:B------:R-:W2:Y:S01]  /*07f0*/  SHFL.IDX PT, R2, R80, RZ, 0x1f ;  /* 0x00001fff50027589 */ /* 0x000ea200000e0000 */
[----:B------:R-:W-:Y:S01]  /*0800*/  NOP ;  /* 0x0000000000007918 */ /* 0x000fe20000000000 */
[----:B--2---:R-:W-:-:S13]  /*0810*/  ISETP.NE.AND P0, PT, R2, 0x3, PT ;  /* 0x000000030200780c */ /* 0x004fda0003f05270 */
[----:B------:R-:W-:Y:S05]  /*0820*/  @P0 BRA `(.L_x_11) ;  /* 0x0000000000300947 */ /* 0x000fea0003800000 */
[----:B-1----:R-:W1:Y:S01]  /*0830*/  S2UR UR4, SR_CgaCtaId ;  /* 0x00000000000479c3 */ /* 0x002e620000008800 */
[----:B------:R-:W-:Y:S01]  /*0840*/  UMOV UR6, 0x400 ;  /* 0x0000040000067882 */ /* 0x000fe20000000000 */
[----:B------:R-:W-:Y:S01]  /*0850*/  UMOV UR5, 0x20 ;  /* 0x0000002000057882 */ /* 0x000fe20000000000 */
[----:B------:R-:W-:Y:S01]  /*0860*/  ELECT P0, URZ, PT ;  /* 0x0000000000ff782f */ /* 0x000fe20003800000 */
[----:B-1----:R-:W-:Y:S02]  /*0870*/  ULEA UR6, UR4, UR6, 0x18 ;  /* 0x0000000604067291 */ /* 0x002fe4000f8ec0ff */
[----:B------:R-:W-:-:S04]  /*0880*/  UIADD3 UR4, UPT, UPT, -UR5, 0x100000, URZ ;  /* 0x0010000005047890 */ /* 0x000fc8000fffe1ff */
[----:B------:R-:W-:Y:S02]  /*0890*/  USHF.L.U32 UR5, UR4, 0xb, URZ ;  /* 0x0000000b04057899 */ /* 0x000fe400080006ff */
[----:B------:R-:W-:Y:S01]  /*08a0*/  USHF.L.U32 UR4, UR4, 0x1, URZ ;  /* 0x0000000104047899 */ /* 0x000fe200080006ff */
[----:B------:R-:W1:Y:S11]  /*08b0*/  FENCE.VIEW.ASYNC.S ;  /* 0x00000000000073c6 */ /* 0x000e760000000000 */
[----:B-1----:R2:W1:Y:S01]  /*08c0*/  SYNCS.EXCH.64 URZ, [UR6+0x50], UR4 ;  /* 0x0000500406ff75b2 */ /* 0x0024620008000100 */
[----:B------:R2:W1:Y:S02]  /*08d0*/  SYNCS.EXCH.64 URZ, [UR6+0x58], UR4 ;  /* 0x0000580406ff75b2 */ /* 0x0004640008000100 */
[----:B--2---:R-:W-:Y:S01]  /*08e0*/  NOP ;  /* 0x0000000000007918 */ /* 0x004fe20000000000 */
.L_x_11:
[----:B------:R-:W2:Y:S01]  /*08f0*/  SHFL.IDX PT, R2, R80, RZ, 0x1f ;  /* 0x00001fff50027589 */ /* 0x000ea200000e0000 */
[----:B------:R-:W-:Y:S01]  /*0900*/  NOP ;  /* 0x0000000000007918 */ /* 0x000fe20000000000 */
[----:B--2---:R-:W-:-:S13]  /*0910*/  ISETP.NE.AND P0, PT, R2, 0x4, PT ;  /* 0x000000040200780c */ /* 0x004fda0003f05270 */
[----:B------:R-:W-:Y:S05]  /*0920*/  @P0 BRA `(.L_x_12) ;  /* 0x00000000004c0947 */ /* 0x000fea0003800000 */
[----:B-1----:R-:W1:Y:S01]  /*0930*/  S2UR UR6, SR_CgaCtaId ;  /* 0x00000000000679c3 */ /* 0x002e620000008800 */
[----:B------:R-:W-:Y:S01]  /*0940*/  UMOV UR4, 0x1e0 ;  /* 0x000001e000047882 */ /* 0x000fe20000000000 */
[----:B------:R-:W-:Y:S01]  /*0950*/  UMOV UR5, 0x400 ;  /* 0x0000040000057882 */ /* 0x000fe20000000000 */
[----:B------:R-:W-:Y:S01]  /*0960*/  USEL UR4, UR4, 0x1a0, UP1 ;  /* 0x000001a004047887 */ /* 0x000fe20008800000 */
[----:B------:R-:W-:Y:S01]  /*0970*/  UMOV UR8, 0x1 ;  /* 0x0000000100087882 */ /* 0x000fe20000000000 */
[----:B------:R-:W-:Y:S01]  /*0980*/  ELECT P0, URZ, PT ;  /* 0x0000000000ff782f */ /* 0x000fe20003800000 */
[----:B------:R-:W-:-:S04]  /*0990*/  UIADD3 UR8, UPT, UPT, -UR8, 0x100000, URZ ;  /* 0x0010000008087890 */ /* 0x000fc8000fffe1ff */
[----:B------:R-:W-:Y:S02]  /*09a0*/  USHF.L.U32 UR9, UR8, 0xb, URZ ;  /* 0x0000000b08097899 */ /* 0x000fe400080006ff */
[----:B------:R-:W-:Y:S02]  /*09b0*/  USHF.L.U32 UR8, UR8, 0x1, URZ ;  /* 0x0000000108087899 */ /* 0x000fe400080006ff */
[----:B-1----:R-:W-:Y:S02]  /*09c0*/  ULEA UR6, UR6, UR5, 0x18 ;  /* 0x0000000506067291 */ /* 0x002fe4000f8ec0ff */
[----:B------:R-:W-:-:S04]  /*09d0*/  UIADD3 UR4, UPT, UPT, -UR4, 0x100000, URZ ;  /* 0x0010000004047890 */ /* 0x000fc8000fffe1ff */
[----:B------:R-:W-:Y:S02]  /*09e0*/  USHF.L.U32 UR5, UR4, 0xb, URZ ;  /* 0x0000000b04057899 */ /* 0x000fe400080006ff */
[----:B------:R-:W-:Y:S01]  /*09f0*/  USHF.L.U32 UR4, UR4, 0x1, URZ ;  /* 0x0000000104047899 */ /* 0x000fe200080006ff */
[----:B------:R-:W1:Y:S03]  /*0a00*/  FENCE.VIEW.ASYNC.S ;  /* 0x00000000000073c6 */ /* 0x000e660000000000 */
[----:B-1----:R2:W1:Y:S08]  /*0a10*/  SYNCS.EXCH.64 URZ, [UR6+0x60], UR8 ;  /* 0x0000600806ff75b2 */ /* 0x0024700008000100 */
[----:B------:R2:W1:Y:S01]  /*0a20*/  SYNCS.EXCH.64 URZ, [UR6+0x70], UR4 ;  /* 0x0000700406ff75b2 */ /* 0x0004620008000100 */
[----:B------:R2:W1:Y:S01]  /*0a30*/  SYNCS.EXCH.64 URZ, [UR6+0x68], UR8 ;  /* 0x0000680806ff75b2 */ /* 0x0004620008000100 */
[----:B------:R2:W1:Y:S02]  /*0a40*/  SYNCS.EXCH.64 URZ, [UR6+0x78], UR4 ;  /* 0x0000780406ff75b2 */ /* 0x0004640008000100 */
[----:B--2---:R-:W-:Y:S01]  /*0a50*/  NOP ;  /* 0x0000000000007918 */ /* 0x004fe20000000000 */
.L_x_12:
        /* <DEDUP_REMOVED lines=18> */
[----:B------:R2:W1:Y:S02]  /*0b80*/  SYNCS.EXCH.64 URZ, [UR4+0x88], UR6 ;  /* 0x0000880604ff75b2 */ /* 0x0004640008000100 */
[----:B--2---:R-:W-:Y:S01]  /*0b90*/  NOP ;  /* 0x0000000000007918 */ /* 0x004fe20000000000 */
.L_x_13:
[----:B------:R-:W2:Y:S01]  /*0ba0*/  SHFL.IDX PT, R2, R80, RZ, 0x1f ;  /* 0x00001fff50027589 */ /* 0x000ea200000e0000 */
[----:B------:R-:W-:Y:S01]  /*0bb0*/  ISETP.NE.OR P1, PT, RZ, UR20, !P3 ;  /* 0x00000014ff007c0c */ /* 0x000fe2000df25670 */
[----:B------:R-:W-:Y:S01]  /*0bc0*/  NOP ;  /* 0x0000000000007918 */ /* 0x000fe20000000000 */
[----:B--2---:R-:W-:-:S13]  /*0bd0*/  ISETP.NE.AND P0, PT, R2, 0x3, PT ;  /* 0x000000030200780c */ /* 0x004fda0003f05270 */
[----:B------:R-:W-:Y:S05]  /*0be0*/  @P0 BRA `(.L_x_14) ;  /* 0x0000000000380947 */ /* 0x000fea0003800000 */
[----:B-1----:R-:W1:Y:S01]  /*0bf0*/  S2UR UR4, SR_CgaCtaId ;  /* 0x00000000000479c3 */ /* 0x002e620000008800 */
[----:B------:R-:W-:Y:S01]  /*0c00*/  UMOV UR5, 0x400 ;  /* 0x0000040000057882 */ /* 0x000fe20000000000 */
[----:B------:R-:W-:Y:S01]  /*0c10*/  UMOV UR6, 0x20 ;  /* 0x0000002000067882 */ /* 0x000fe20000000000 */
[----:B------:R-:W-:Y:S01]  /*0c20*/  ELECT P0, URZ, PT ;  /* 0x0000000000ff782f */ /* 0x000fe20003800000 */
[----:B------:R-:W-:-:S04]  /*0c30*/  UIADD3 UR6, UPT, UPT, -UR6, 0x100000, URZ ;  /* 0x0010000006067890 */ /* 0x000fc8000fffe1ff */
[----:B------:R-:W-:Y:S02]  /*0c40*/  USHF.L.U32 UR7, UR6, 0xb, URZ ;  /* 0x0000000b06077899 */ /* 0x000fe400080006ff */
[----:B------:R-:W-:Y:S02]  /*0c50*/  USHF.L.U32 UR6, UR6, 0x1, URZ ;  /* 0x0000000106067899 */ /* 0x000fe400080006ff */
[----:B-1----:R-:W-:Y:S01]  /*0c60*/  ULEA UR4, UR4, UR5, 0x18 ;  /* 0x0000000504047291 */ /* 0x002fe2000f8ec0ff */
[----:B------:R-:W1:Y:S11]  /*0c70*/  FENCE.VIEW.ASYNC.S ;  /* 0x00000000000073c6 */ /* 0x000e760000000000 */
[----:B-1----:R2:W1:Y:S01]  /*0c80*/  SYNCS.EXCH.64 URZ, [UR4+0x90], UR6 ;  /* 0x0000900604ff75b2 */ /* 0x0024620008000100 */
[----:B------:R2:W1:Y:S01]  /*0c90*/  SYNCS.EXCH.64 URZ, [UR4+0xa0], UR6 ;  /* 0x0000a00604ff75b2 */ /* 0x0004620008000100 */
[----:B------:R2:W1:Y:S01]  /*0ca0*/  SYNCS.EXCH.64 URZ, [UR4+0x98], UR6 ;  /* 0x0000980604ff75b2 */ /* 0x0004620008000100 */
[----:B------:R2:W1:Y:S02]  /*0cb0*/  SYNCS.EXCH.64 URZ, [UR4+0xa8], UR6 ;  /* 0x0000a80604ff75b2 */ /* 0x0004640008000100 */
[----:B--2---:R-:W-:Y:S01]  /*0cc0*/  NOP ;  /* 0x0000000000007918 */ /* 0x004fe20000000000 */
.L_x_14:
[----:B------:R-:W-:Y:S01]  /*0cd0*/  VOTEU.ALL UP0, P1 ;  /* 0x0000000000ff7886 */ /* 0x000fe20000800000 */
[----:B-1----:R-:W-:Y:S01]  /*0ce0*/  UMOV UR4, 0x80 ;  /* 0x0000008000047882 */ /* 0x002fe20000000000 */
[----:B------:R-:W-:Y:S01]  /*0cf0*/  NOP ;  /* 0x0000000000007918 */ /* 0x000fe20000000000 */
[----:B------:R-:W-:Y:S01]  /*0d00*/  LOP3.LUT R2, R93, 0x1f, RZ, 0xc0, !PT ;  /* 0x0000001f5d027812 */ /* 0x000fe200078ec0ff */
[----:B------:R-:W-:Y:S01]  /*0d10*/  UISETP.NE.AND UP5, UPT, UR20, URZ, UPT ;  /* 0x000000ff1400728c */ /* 0x000fe2000bfa5270 */
[----:B------:R-:W1:Y:S01]  /*0d20*/  @!UP0 S2UR UR6, SR_CgaCtaId ;  /* 0x00000000000689c3 */ /* 0x000e620000008800 */
[----:B------:R-:W-:Y:S01]  /*0d30*/  @!UP0 UMOV UR7, 0x400 ;  /* 0x0000040000078882 */ /* 0x000fe20000000000 */
[----:B------:R-:W-:-:S04]  /*0d40*/  @!UP0 UIADD3 UR4, UPT, UPT, -UR4, 0x100000, URZ ;  /* 0x0010000004048890 */ /* 0x000fc8000fffe1ff */
[----:B------:R-:W-:Y:S02]  /*0d50*/  @!UP0 USHF.L.U32 UR5, UR4, 0xb, URZ ;  /* 0x0000000b04058899 */ /* 0x000fe400080006ff */
[----:B------:R-:W-:Y:S02]  /*0d60*/  @!UP0 USHF.L.U32 UR4, UR4, 0x1, URZ ;  /* 0x0000000104048899 */ /* 0x000fe400080006ff */
[----:B-1----:R-:W-:Y:S01]  /*0d70*/  @!UP0 ULEA UR6, UR6, UR7, 0x18 ;  /* 0x0000000706068291 */ /* 0x002fe2000f8ec0ff */
[----:B------:R-:W1:Y:S01]  /*0d80*/  LDCU UR7, c[0x0][0x36c] ;  /* 0x00006d80ff0777ac */ /* 0x000e620008000800 */
[----:B------:R-:W-:Y:S01]  /*0d90*/  VOTEU.ALL UP0, P1 ;  /* 0x0000000000ff7886 */ /* 0x000fe20000800000 */
[----:B------:R-:W2:Y:S09]  /*0da0*/  FENCE.VIEW.ASYNC.S ;  /* 0x00000000000073c6 */ /* 0x000eb20000000000 */
[----:B--2---:R2:W2:Y:S01]  /*0db0*/  @!UP0 SYNCS.EXCH.64 URZ, [UR6+0xb0], UR4 ;  /* 0x0000b00406ff85b2 */ /* 0x0044a20008000100 */
[----:B-1----:R-:W-:-:S09]  /*0dc0*/  UISETP.EQ.U32.AND UP6, UPT, UR7, 0x1, UPT ;  /* 0x000000010700788c */ /* 0x002fd2000bfc2070 */
[----:B------:R-:W-:Y:S05]  /*0dd0*/  BRA.U !UP6, `(.L_x_15) ;  /* 0x000000010e087547 */ /* 0x000fea000b800000 */
[----:B--234-:R-:W-:Y:S01]  /*0de0*/  UCGABAR_ARV ;  /* 0x00000000000079c7 */ /* 0x01cfe20008000000 */
[----:B------:R-:W-:Y:S05]  /*0df0*/  BRA `(.L_x_16) ;  /* 0x0000000000047947 */ /* 0x000fea0003800000 */
.L_x_15:
[----:B--234-:R-:W-:Y:S01]  /*0e00*/  NOP ;  /* 0x0000000000007918 */ /* 0x01cfe20000000000 */
.L_x_16:
[----:B------:R-:W1:Y:S01]  /*0e10*/  S2UR UR11, SR_CTAID.X ;  /* 0x00000000000b79c3 */ /* 0x000e620000002500 */
[----:B------:R-:W-:-:S05]  /*0e20*/  CS2R.32 R78, SR_CgaSize ;  /* 0x00000000004e7805 */ /* 0x000fca0000008a00 */
[----:B------:R-:W-:-:S05]  /*0e30*/  IMAD R78, R78, -0xa0, RZ ;  /* 0xffffff604e4e7824 */ /* 0x000fca00078e02ff */
[----:B------:R-:W-:-:S14]  /*0e40*/  R2UR UR5, R78 ;  /* 0x000000004e0572ca */ /* 0x000fdc00000e0000 */
[----:B------:R-:W2:Y:S01]  /*0e50*/  LDCU UR5, c[0x0][UR5+0x2b0] ;  /* 0x00005600050577ac */ /* 0x000ea20008000800 */
[----:B------:R-:W-:-:S05]  /*0e60*/  CS2R.32 R78, SR_CgaSize ;  /* 0x00000000004e7805 */ /* 0x000fca0000008a00 */
[----:B------:R-:W-:-:S05]  /*0e70*/  IMAD R78, R78, -0xa0, RZ ;  /* 0xffffff604e4e7824 */ /* 0x000fca00078e02ff */
[----:B------:R-:W-:-:S14]  /*0e80*/  R2UR UR4, R78 ;  /* 0x000000004e0472ca */ /* 0x000fdc00000e0000 */
[----:B------:R-:W3:Y:S01]  /*0e90*/  LDCU UR4, c[0x0][UR4+0x2b4] ;  /* 0x00005680040477ac */ /* 0x000ee20008000800 */
[----:B------:R-:W4:Y:S01]  /*0ea0*/  S2UR UR27, SR_CTAID.Y ;  /* 0x00000000001b79c3 */ /* 0x000f220000002600 */
[----:B------:R-:W2:Y:S01]  /*0eb0*/  LDCU UR21, c[0x0][0xd24] ;  /* 0x0001a480ff1577ac */ /* 0x000ea20008000800 */
[----:B------:R-:W2:Y:S01]  /*0ec0*/  LDCU UR44, c[0x0][0xd24] ;  /* 0x0001a480ff2c77ac */ /* 0x000ea20008000800 */
[----:B------:R-:W-:-:S05]  /*0ed0*/  CS2R.32 R3, SR_CgaSize ;  /* 0x0000000000037805 */ /* 0x000fca0000008a00 */
[----:B------:R-:W-:-:S06]  /*0ee0*/  IMAD R3, R3, -0xa0, RZ ;  /* 0xffffff6003037824 */ /* 0x000fcc00078e02ff */
[----:B------:R-:W3:Y:S01]  /*0ef0*/  LDC R3, c[0x0][R3+0x2a0] ;  /* 0x0000a80003037b82 */ /* 0x000ee20000000800 */
[----:B------:R-:W3:Y:S01]  /*0f00*/  LDCU UR23, c[0x0][0xd30] ;  /* 0x0001a600ff1777ac */ /* 0x000ee20008000800 */
[----:B-1----:R-:W-:Y:S02]  /*0f10*/  I2FP.F32.U32 R6, UR11 ;  /* 0x0000000b00067c45 */ /* 0x002fe40008201000 */
[----:B------:R-:W-:-:S05]  /*0f20*/  CS2R.32 R4, SR_CgaSize ;  /* 0x0000000000047805 */ /* 0x000fca0000008a00 */
[----:B------:R-:W-:-:S06]  /*0f30*/  IMAD R4, R4, -0xa0, RZ ;  /* 0xffffff6004047824 */ /* 0x000fcc00078e02ff */
[----:B------:R-:W1:Y:S01]  /*0f40*/  LDC R4, c[0x0][R4+0x2a4] ;  /* 0x0000a90004047b82 */ /* 0x000e620000000800 */
[----:B--2---:R-:W-:Y:S01]  /*0f50*/  UISETP.GE.AND UP0, UPT, UR21, 0x1, UPT ;  /* 0x000000011500788c */ /* 0x004fe2000bf06270 */
[----:B------:R-:W-:Y:S01]  /*0f60*/  FMUL R6, R6, UR5 ;  /* 0x0000000506067c20 */ /* 0x000fe20008400000 */
[----:B----4-:R-:W-:-:S03]  /*0f70*/  I2FP.F32.U32 R5, UR27 ;  /* 0x0000001b00057c45 */ /* 0x010fc60008201000 */
[----:B------:R-:W2:Y:S02]  /*0f80*/  F2I.U32.TRUNC.NTZ R78, R6 ;  /* 0x00000006004e7305 */ /* 0x000ea4000020f000 */
[----:B------:R-:W4:Y:S01]  /*0f90*/  S2UR UR36, SR_CTAID.Z ;  /* 0x00000000002479c3 */ /* 0x000f220000002700 */
[----:B---3--:R-:W-:-:S05]  /*0fa0*/  FMUL R5, R5, UR4 ;  /* 0x0000000405057c20 */ /* 0x008fca0008400000 */
[----:B------:R-:W3:Y:S01]  /*0fb0*/  F2I.U32.TRUNC.NTZ R73, R5 ;  /* 0x0000000500497305 */ /* 0x000ee2000020f000 */
[----:B--2---:R-:W-:-:S05]  /*0fc0*/  IADD3 R78, PT, PT, -R78, RZ, RZ ;  /* 0x000000ff4e4e7210 */ /* 0x004fca0007ffe1ff */
[----:B------:R-:W-:Y:S01]  /*0fd0*/  IMAD R78, R3, R78, UR11 ;  /* 0x0000000b034e7e24 */ /* 0x000fe2000f8e024e */
[----:B------:R-:W-:Y:S02]  /*0fe0*/  PRMT R3, RZ, 0x7610, R3 ;  /* 0x00007610ff037816 */ /* 0x000fe40000000003 */
[----:B---3--:R-:W-:-:S05]  /*0ff0*/  IADD3 R73, PT, PT, -R73, RZ, RZ ;  /* 0x000000ff49497210 */ /* 0x008fca0007ffe1ff */
[----:B-1----:R-:W-:Y:S01]  /*1000*/  IMAD R73, R4, R73, UR27 ;  /* 0x0000001b04497e24 */ /* 0x002fe2000f8e0249 */
[----:B----4-:R-:W-:Y:S06]  /*1010*/  BRA.U UP5, `(.L_x_17) ;  /* 0x0000000105207547 */ /* 0x010fec000b800000 */
[C---:B------:R-:W-:Y:S02]  /*1020*/  ISETP.NE.AND P1, PT, R73.reuse, 0x1, PT ;  /* 0x000000014900780c */ /* 0x040fe40003f25270 */
[----:B------:R-:W-:Y:S02]  /*1030*/  ISETP.NE.AND P0, PT, R73, RZ, PT ;  /* 0x000000ff4900720c */ /* 0x000fe40003f05270 */
[C---:B------:R-:W-:Y:S02]  /*1040*/  ISETP.NE.AND P2, PT, R78.reuse, RZ, PT ;  /* 0x000000ff4e00720c */ /* 0x040fe40003f45270 */
[----:B------:R-:W-:Y:S02]  /*1050*/  SEL R3, RZ, 0x2, P1 ;  /* 0x00000002ff037807 */ /* 0x000fe40000800000 */
[----:B------:R-:W-:Y:S02]  /*1060*/  ISETP.EQ.OR P0, PT, R78, RZ, !P0 ;  /* 0x000000ff4e00720c */ /* 0x000fe40004702670 */
[----:B------:R-:W-:-:S02]  /*1070*/  SEL R3, R3, 0x2, P2 ;  /* 0x0000000203037807 */ /* 0x000fc40001000000 */
[----:B------:R-:W-:-:S05]  /*1080*/  SEL R4, RZ, 0x1, !P0 ;  /* 0x00000001ff047807 */ /* 0x000fca0004000000 */
[----:B------:R-:W-:Y:S02]  /*1090*/  IMAD.IADD R3, R4, 0x1, R3 ;  /* 0x0000000104037824 */ /* 0x000fe400078e0203 */
.L_x_17:
[----:B------:R-:W-:Y:S05]  /*10a0*/  BRA.U !UP0, `(.L_x_18) ;  /* 0x0000000108d47547 */ /* 0x000fea000b800000 */
[----:B------:R-:W1:Y:S01]  /*10b0*/  LDCU.128 UR16, c[0x0][0xd10] ;  /* 0x0001a200ff1077ac */ /* 0x000e620008000c00 */
[----:B------:R-:W2:Y:S01]  /*10c0*/  LDCU UR6, c[0x0][0x370] ;  /* 0x00006e00ff0677ac */ /* 0x000ea20008000800 */
[----:B------:R-:W3:Y:S01]  /*10d0*/  LDCU UR7, c[0x0][0x374] ;  /* 0x00006e80ff0777ac */ /* 0x000ee20008000800 */
[----:B------:R-:W4:Y:S01]  /*10e0*/  LDCU UR22, c[0x0][0xd0c] ;  /* 0x0001a180ff1677ac */ /* 0x000f220008000800 */
[----:B------:R-:W4:Y:S01]  /*10f0*/  LDCU UR10, c[0x0][0xd20] ;  /* 0x0001a400ff0a77ac */ /* 0x000f220008000800 */
[----:B------:R-:W4:Y:S01]  /*1100*/  LDCU.64 UR8, c[0x0][0xd28] ;  /* 0x0001a500ff0877ac */ /* 0x000f220008000a00 */
[----:B-1----:R-:W-:Y:S02]  /*1110*/  UISETP.NE.AND UP4, UPT, UR18, 0x1, UPT ;  /* 0x000000011200788c */ /* 0x002fe4000bf85270 */
[----:B---3--:R-:W-:Y:S02]  /*1120*/  UIMAD.WIDE.U32 UR12, UR7, UR19, URZ ;  /* 0x00000013070c72a5 */ /* 0x008fe4000f8e00ff */
[----:B--2---:R-:W-:-:S02]  /*1130*/  UIMAD.WIDE.U32 UR14, UR6, UR16, URZ ;  /* 0x00000010060e72a5 */ /* 0x004fc4000f8e00ff */
[----:B----4-:R-:W-:Y:S02]  /*1140*/  UISETP.NE.AND UP0, UPT, UR22, 0x1, UPT ;  /* 0x000000011600788c */ /* 0x010fe4000bf05270 */
[----:B------:R-:W-:Y:S01]  /*1150*/  UIMAD.WIDE.U32 UR4, UR11, UR16, URZ ;  /* 0x000000100b0472a5 */ /* 0x000fe2000f8e00ff */
[----:B------:R-:W-:Y:S02]  /*1160*/  UMOV UR12, UR13 ;  /* 0x0000000d000c7c82 */ /* 0x000fe40008000000 */
[----:B------:R-:W-:Y:S01]  /*1170*/  UMOV UR14, UR15 ;  /* 0x0000000f000e7c82 */ /* 0x000fe20008000000 */
[----:B------:R-:W-:Y:S02]  /*1180*/  @UP4 USHF.R.U32.HI UR7, URZ, UR10, UR12 ;  /* 0x0000000aff074299 */ /* 0x000fe4000801160c */
[----:B------:R-:W-:Y:S01]  /*1190*/  UISETP.NE.AND UP3, UPT, UR21, 0x1, UPT ;  /* 0x000000011500788c */ /* 0x000fe2000bf65270 */
[----:B------:R-:W-:Y:S02]  /*11a0*/  UMOV UR4, UR5 ;  /* 0x0000000500047c82 */ /* 0x000fe40008000000 */
[----:B------:R-:W-:-:S02]  /*11b0*/  @UP0 USHF.R.U32.HI UR6, URZ, UR17, UR14 ;  /* 0x00000011ff060299 */ /* 0x000fc4000801160e */
[----:B------:R-:W-:Y:S02]  /*11c0*/  USHF.R.U32.HI UR4, URZ, UR17, UR4 ;  /* 0x00000011ff047299 */ /* 0x000fe40008011604 */
[----:B------:R-:W-:Y:S02]  /*11d0*/  UIMAD.WIDE.U32 UR14, UR27, UR19, URZ ;  /* 0x000000131b0e72a5 */ /* 0x000fe4000f8e00ff */
[----:B------:R-:W-:Y:S02]  /*11e0*/  UIMAD.WIDE.U32 UR12, UR7, UR8, URZ ;  /* 0x00000008070c72a5 */ /* 0x000fe4000f8e00ff */
[----:B------:R-:W-:Y:S02]  /*11f0*/  UIMAD.WIDE.U32 UR16, UR6, UR8, URZ ;  /* 0x00000008061072a5 */ /* 0x000fe4000f8e00ff */
[----:B------:R-:W-:-:S03]  /*1200*/  USEL UR5, UR11, UR4, !UP0 ;  /* 0x000000040b057287 */ /* 0x000fc6000c000000 */
[----:B------:R-:W-:Y:S01]  /*1210*/  UMOV UR4, UR15 ;  /* 0x0000000f00047c82 */ /* 0x000fe20008000000 */
[----:B------:R-:W-:Y:S01]  /*1220*/  UMOV UR12, UR13 ;  /* 0x0000000d000c7c82 */ /* 0x000fe20008000000 */
[----:B------:R-:W-:Y:S02]  /*1230*/  USHF.R.U32.HI UR4, URZ, UR10, UR4 ;  /* 0x0000000aff047299 */ /* 0x000fe40008011604 */
[----:B------:R-:W-:Y:S01]  /*1240*/  @UP3 USHF.R.U32.HI UR7, URZ, UR9, UR12 ;  /* 0x00000009ff073299 */ /* 0x000fe2000801160c */
[----:B------:R-:W-:Y:S01]  /*1250*/  UMOV UR16, UR17 ;  /* 0x0000001100107c82 */ /* 0x000fe20008000000 */
[----:B------:R-:W-:Y:S02]  /*1260*/  USEL UR4, UR27, UR4, !UP4 ;  /* 0x000000041b047287 */ /* 0x000fe4000e000000 */
[----:B------:R-:W-:Y:S02]  /*1270*/  @UP3 USHF.R.U32.HI UR6, URZ, UR9, UR16 ;  /* 0x00000009ff063299 */ /* 0x000fe40008011610 */
[----:B------:R-:W-:-:S02]  /*1280*/  UIMAD UR7, UR7, UR21, URZ ;  /* 0x00000015070772a4 */ /* 0x000fc4000f8e02ff */
[----:B------:R-:W-:Y:S02]  /*1290*/  UIMAD UR10, UR6, UR21, URZ ;  /* 0x00000015060a72a4 */ /* 0x000fe4000f8e02ff */
[----:B------:R-:W-:Y:S02]  /*12a0*/  UISETP.GE.AND UP0, UPT, UR4, UR7, UPT ;  /* 0x000000070400728c */ /* 0x000fe4000bf06270 */
[----:B------:R-:W-:Y:S02]  /*12b0*/  UIMAD.WIDE.U32 UR12, UR4, UR8, URZ ;  /* 0x00000008040c72a5 */ /* 0x000fe4000f8e00ff */
[----:B------:R-:W-:Y:S02]  /*12c0*/  UISETP.GE.OR UP0, UPT, UR5, UR10, UP0 ;  /* 0x0000000a0500728c */ /* 0x000fe40008706670 */
[----:B------:R-:W-:Y:S02]  /*12d0*/  UIMAD.WIDE.U32 UR14, UR5, UR8, URZ ;  /* 0x00000008050e72a5 */ /* 0x000fe4000f8e00ff */
[----:B------:R-:W-:Y:S01]  /*12e0*/  UIADD3 UR10, UPT, UPT, -UR4, URZ, URZ ;  /* 0x000000ff040a7290 */ /* 0x000fe2000fffe1ff */
[----:B------:R-:W-:Y:S01]  /*12f0*/  UMOV UR8, UR13 ;  /* 0x0000000d00087c82 */ /* 0x000fe20008000000 */
[----:B------:R-:W-:-:S02]  /*1300*/  UIADD3 UR12, UPT, UPT, -UR5, URZ, URZ ;  /* 0x000000ff050c7290 */ /* 0x000fc4000fffe1ff */
[----:B------:R-:W-:-:S03]  /*1310*/  USHF.R.U32.HI UR8, URZ, UR9, UR8 ;  /* 0x00000009ff087299 */ /* 0x000fc60008011608 */
[----:B------:R-:W-:Y:S01]  /*1320*/  @!UP0 UMOV UR7, UR15 ;  /* 0x0000000f00078c82 */ /* 0x000fe20008000000 */
[----:B------:R-:W-:Y:S02]  /*1330*/  UIMAD UR27, UR18, UR10, UR27 ;  /* 0x0000000a121b72a4 */ /* 0x000fe4000f8e021b */
[----:B------:R-:W-:Y:S02]  /*1340*/  USEL UR8, UR4, UR8, !UP3 ;  /* 0x0000000804087287 */ /* 0x000fe4000d800000 */
[----:B------:R-:W-:Y:S02]  /*1350*/  @!UP0 USHF.R.U32.HI UR7, URZ, UR9, UR7 ;  /* 0x00000009ff078299 */ /* 0x000fe40008011607 */
[----:B------:R-:W-:Y:S02]  /*1360*/  UIADD3 UR9, UPT, UPT, -UR8, URZ, URZ ;  /* 0x000000ff08097290 */ /* 0x000fe4000fffe1ff */
[----:B------:R-:W-:Y:S02]  /*1370*/  @!UP0 USEL UR7, UR5, UR7, !UP3 ;  /* 0x0000000705078287 */ /* 0x000fe4000d800000 */
[----:B------:R-:W-:-:S02]  /*1380*/  UIMAD UR9, UR21, UR9, UR4 ;  /* 0x00000009150972a4 */ /* 0x000fc4000f8e0204 */
[----:B------:R-:W-:Y:S02]  /*1390*/  @!UP0 UIADD3 UR8, UPT, UPT, UR8, -UR7, URZ ;  /* 0x8000000708088290 */ /* 0x000fe4000fffe0ff */
[----:B------:R-:W-:Y:S02]  /*13a0*/  @!UP0 UIMAD UR6, UR9, UR6, UR7 ;  /* 0x00000006090682a4 */ /* 0x000fe4000f8e0207 */
[----:B------:R-:W-:Y:S02]  /*13b0*/  @!UP0 UIMAD UR4, UR8, UR21, UR5 ;  /* 0x00000015080482a4 */ /* 0x000fe4000f8e0205 */
[----:B------:R-:W-:Y:S02]  /*13c0*/  UIMAD UR11, UR22, UR12, UR11 ;  /* 0x0000000c160b72a4 */ /* 0x000fe4000f8e020b */
[----:B------:R-:W-:Y:S01]  /*13d0*/  UIMAD UR27, UR4, UR18, UR27 ;  /* 0x00000012041b72a4 */ /* 0x000fe2000f8e021b */
[----:B------:R-:W-:Y:S02]  /*13e0*/  @!UP0 UMOV UR5, UR6 ;  /* 0x0000000600058c82 */ /* 0x000fe40008000000 */
[----:B------:R-:W-:-:S12]  /*13f0*/  UIMAD UR11, UR5, UR22, UR11 ;  /* 0x00000016050b72a4 */ /* 0x000fd8000f8e020b */
.L_x_18:
[----:B------:R-:W-:Y:S02]  /*1400*/  UISETP.NE.AND UP3, UPT, UR23, 0x1, UPT ;  /* 0x000000011700788c */ /* 0x000fe4000bf65270 */
[----:B------:R-:W-:-:S07]  /*1410*/  UISETP.NE.AND UP0, UPT, UR20, 0x2, UPT ;  /* 0x000000021400788c */ /* 0x000fce000bf05270 */
[----:B------:R-:W-:Y:S05]  /*1420*/  BRA.U UP3, `(.L_x_19) ;  /* 0x0000000103407547 */ /* 0x000fea000b800000 */
[----:B------:R-:W1:Y:S01]  /*1430*/  LDCU.128 UR12, c[0x0][0xd10] ;  /* 0x0001a200ff0c77ac */ /* 0x000e620008000c00 */
[----:B------:R-:W2:Y:S01]  /*1440*/  LDCU UR8, c[0x0][0xd0c] ;  /* 0x0001a180ff0877ac */ /* 0x000ea20008000800 */
[----:B------:R-:W3:Y:S01]  /*1450*/  LDCU UR9, c[0x0][0xd20] ;  /* 0x0001a400ff0977ac */ /* 0x000ee20008000800 */
[----:B-1----:R-:W-:Y:S02]  /*1460*/  UIMAD.WIDE.U32 UR4, UR11, UR12, URZ ;  /* 0x0000000c0b0472a5 */ /* 0x002fe4000f8e00ff */
[----:B------:R-:W-:Y:S02]  /*1470*/  UIMAD.WIDE.U32 UR6, UR27, UR15, URZ ;  /* 0x0000000f1b0672a5 */ /* 0x000fe4000f8e00ff */
[----:B--2---:R-:W-:Y:S02]  /*1480*/  UISETP.NE.AND UP3, UPT, UR8, 0x1, UPT ;  /* 0x000000010800788c */ /* 0x004fe4000bf65270 */
[----:B------:R-:W-:-:S03]  /*1490*/  USHF.R.U32.HI UR5, URZ, UR13, UR5 ;  /* 0x0000000dff057299 */ /* 0x000fc60008011605 */
[----:B------:R-:W-:Y:S01]  /*14a0*/  UMOV UR4, UR7 ;  /* 0x0000000700047c82 */ /* 0x000fe20008000000 */
[----:B------:R-:W-:Y:S02]  /*14b0*/  USEL UR5, UR11, UR5, !UP3 ;  /* 0x000000050b057287 */ /* 0x000fe4000d800000 */
[----:B------:R-:W-:Y:S02]  /*14c0*/  UISETP.NE.AND UP3, UPT, UR14, 0x1, UPT ;  /* 0x000000010e00788c */ /* 0x000fe4000bf65270 */
[----:B---3--:R-:W-:-:S04]  /*14d0*/  USHF.R.U32.HI UR4, URZ, UR9, UR4 ;  /* 0x00000009ff047299 */ /* 0x008fc80008011604 */
[----:B------:R-:W-:-:S04]  /*14e0*/  USEL UR4, UR27, UR4, !UP3 ;  /* 0x000000041b047287 */ /* 0x000fc8000d800000 */
[----:B------:R-:W-:Y:S02]  /*14f0*/  UIADD3 UR6, UPT, UPT, UR5, -UR4, URZ ;  /* 0x8000000405067290 */ /* 0x000fe4000fffe0ff */
[----:B------:R-:W-:Y:S02]  /*1500*/  UIADD3 UR4, UPT, UPT, -UR5, UR4, URZ ;  /* 0x0000000405047290 */ /* 0x000fe4000fffe1ff */
[----:B------:R-:W-:Y:S02]  /*1510*/  UIMAD UR27, UR6, UR14, UR27 ;  /* 0x0000000e061b72a4 */ /* 0x000fe4000f8e021b */
[----:B------:R-:W-:-:S12]  /*1520*/  UIMAD UR11, UR4, UR8, UR11 ;  /* 0x00000008040b72a4 */ /* 0x000fd8000f8e020b */
.L_x_19:
[----:B------:R-:W-:Y:S05]  /*1530*/  BRA.U !UP6, `(.L_x_20) ;  /* 0x000000010e0c7547 */ /* 0x000fea000b800000 */
[----:B------:R-:W-:Y:S01]  /*1540*/  UCGABAR_WAIT ;  /* 0x0000000000007dc7 */ /* 0x000fe20008000000 */
[----:B------:R-:W-:Y:S01]  /*1550*/  CCTL.IVALL ;  /* 0x00000000ff00798f */ /* 0x000fe20002000000 */
[----:B------:R-:W-:Y:S05]  /*1560*/  BRA `(.L_x_21) ;  /* 0x0000000000047947 */ /* 0x000fea0003800000 */
.L_x_20:
[----:B------:R-:W-:Y:S06]  /*1570*/  BAR.SYNC.DEFER_BLOCKING 0x0 ;  /* 0x0000000000007b1d */ /* 0x000fec0000010000 */
.L_x_21:
[----:B------:R-:W1:Y:S01]  /*1580*/  LDCU UR5, c[0x0][0x38c] ;  /* 0x00007180ff0577ac */ /* 0x000e620008000800 */
[----:B------:R-:W2:Y:S01]  /*1590*/  S2UR UR46, SR_CgaCtaId ;  /* 0x00000000002e79c3 */ /* 0x000ea20000008800 */
[----:B-1----:R-:W-:-:S04]  /*15a0*/  UIADD3 UR5, UPT, UPT, UR5, 0x7f, URZ ;  /* 0x0000007f05057890 */ /* 0x002fc8000fffe0ff */
[----:B------:R-:W-:-:S04]  /*15b0*/  USHF.R.S32.HI UR4, URZ, 0x1f, UR5 ;  /* 0x0000001fff047899 */ /* 0x000fc80008011405 */
[----:B------:R-:W-:-:S04]  /*15c0*/  ULEA.HI UR4, UR4, UR5, URZ, 0x7 ;  /* 0x0000000504047291 */ /* 0x000fc8000f8f38ff */
[----:B------:R-:W-:Y:S01]  /*15d0*/  USHF.R.S32.HI UR45, URZ, 0x7, UR4 ;  /* 0x00000007ff2d7899 */ /* 0x000fe20008011404 */
[----:B--2---:R-:W-:Y:S11]  /*15e0*/  BRA.U UP0, `(.L_x_22) ;  /* 0x0000000d00a47547 */ /* 0x004ff6000b800000 */
[----:B------:R-:W1:Y:S01]  /*15f0*/  S2UR UR53, SR_CgaCtaId ;  /* 0x00000000003579c3 */ /* 0x000e620000008800 */
[----:B------:R-:W-:Y:S01]  /*1600*/  UISETP.LT.AND UP0, UPT, UR45, 0x1, UPT ;  /* 0x000000012d00788c */ /* 0x000fe2000bf01270 */
[----:B------:R-:W-:Y:S01]  /*1610*/  R2UR UR51, R78 ;  /* 0x000000004e3372ca */ /* 0x000fe200000e0000 */
[----:B------:R-:W-:Y:S01]  /*1620*/  USHF.L.U32 UR10, UR46, 0x7, URZ ;  /* 0x000000072e0a7899 */ /* 0x000fe200080006ff */
[----:B------:R-:W-:Y:S01]  /*1630*/  PLOP3.LUT P1, PT, PT, PT, UP1, 0x80, 0x8 ;  /* 0x000000000008781c */ /* 0x000fe20003f2f018 */
[----:B------:R-:W-:Y:S01]  /*1640*/  USEL UR29, UR45, 0x1, !UP0 ;  /* 0x000000012d1d7887 */ /* 0x000fe2000c000000 */
[----:B------:R-:W-:Y:S01]  /*1650*/  R2UR UR45, R73 ;  /* 0x00000000492d72ca */ /* 0x000fe200000e0000 */
[----:B------:R-:W-:Y:S01]  /*1660*/  USHF.L.U32 UR21, UR46, 0xa, URZ ;  /* 0x0000000a2e157899 */ /* 0x000fe200080006ff */
[----:B------:R-:W-:Y:S01]  /*1670*/  ISETP.NE.OR P3, PT, R0, 0x2, !P3 ;  /* 0x000000020000780c */ /* 0x000fe20005f65670 */
[----:B------:R-:W-:Y:S01]  /*1680*/  USHF.L.U32 UR4, UR46, 0x6, URZ ;  /* 0x000000062e047899 */ /* 0x000fe200080006ff */
[----:B------:R-:W-:Y:S01]  /*1690*/  PLOP3.LUT P1, PT, P1, PT, PT, 0x8, 0x80 ;  /* 0x000000000080781c */ /* 0x000fe20000f2e170 */
[----:B------:R-:W-:Y:S01]  /*16a0*/  USHF.L.U32 UR15, UR46, 0xc, URZ ;  /* 0x0000000c2e0f7899 */ /* 0x000fe200080006ff */
[----:B------:R-:W-:Y:S01]  /*16b0*/  IMAD.MOV.U32 R12, RZ, RZ, 0x1 ;  /* 0x00000001ff0c7424 */ /* 0x000fe200078e00ff */
[----:B------:R-:W-:Y:S01]  /*16c0*/  CS2R R10, SRZ ;  /* 0x00000000000a7805 */ /* 0x000fe2000001ff00 */
[----:B------:R-:W-:Y:S01]  /*16d0*/  IMAD.MOV.U32 R9, RZ, RZ, RZ ;  /* 0x000000ffff097224 */ /* 0x000fe200078e00ff */
[----:B------:R-:W2:Y:S01]  /*16e0*/  LDCU UR47, c[0x0][0x370] ;  /* 0x00006e00ff2f77ac */ /* 0x000ea20008000800 */
[----:B------:R-:W-:Y:S01]  /*16f0*/  IMAD.MOV.U32 R8, RZ, RZ, 0x1 ;  /* 0x00000001ff087424 */ /* 0x000fe200078e00ff */
[----:B------:R-:W3:Y:S01]  /*1700*/  LDCU.64 UR48, c[0x0][0x348] ;  /* 0x00006900ff3077ac */ /* 0x000ee20008000a00 */
[----:B------:R-:W-:-:S02]  /*1710*/  UISETP.GE.AND UP4, UPT, UR44, 0x1, UPT ;  /* 0x000000012c00788c */ /* 0x000fc4000bf86270 */
[----:B------:R-:W-:Y:S01]  /*1720*/  UISETP.NE.AND UP3, UPT, UR44, 0x1, UPT ;  /* 0x000000012c00788c */ /* 0x000fe2000bf65270 */
[----:B------:R-:W4:Y:S01]  /*1730*/  LDCU UR43, c[0x0][0x374] ;  /* 0x00006e80ff2b77ac */ /* 0x000f220008000800 */
[----:B------:R-:W-:Y:S02]  /*1740*/  ULOP3.LUT UR21, UR21, 0x400, URZ, 0xc0, !UPT ;  /* 0x0000040015157892 */ /* 0x000fe4000f8ec0ff */
[----:B------:R-:W-:Y:S02]  /*1750*/  ULOP3.LUT UR50, UR4, 0x40, URZ, 0xc0, !UPT ;  /* 0x0000004004327892 */ /* 0x000fe4000f8ec0ff */
[----:B------:R-:W-:Y:S02]  /*1760*/  ULOP3.LUT UR15, UR15, 0x1000, URZ, 0xc0, !UPT ;  /* 0x000010000f0f7892 */ /* 0x000fe4000f8ec0ff */
[----:B------:R-:W-:Y:S01]  /*1770*/  ULOP3.LUT UR10, UR10, 0x80, URZ, 0xc0, !UPT ;  /* 0x000000800a0a7892 */ /* 0x000fe2000f8ec0ff */
[----:B------:R-:W-:Y:S01]  /*1780*/  UMOV UR14, URZ ;  /* 0x000000ff000e7c82 */ /* 0x000fe20008000000 */
[----:B-1----:R-:W-:-:S10]  /*1790*/  UMOV UR52, 0x400 ;  /* 0x0000040000347882 */ /* 0x002fd40000000000 */
.L_x_32:
[----:B------:R-:W-:-:S03]  /*17a0*/  UISETP.NE.AND UP0, UPT, UR46, URZ, UPT ;  /* 0x000000ff2e00728c */ /* 0x000fc6000bf05270 */
[----:B------:R-:W-:Y:S02]  /*17b0*/  UMOV UR46, UR53 ;  /* 0x00000035002e7c82 */ /* 0x000fe40008000000 */
[----:B------:R-:W-:-:S04]  /*17c0*/  ULEA UR6, UR46, UR52, 0x18 ;  /* 0x000000342e067291 */ /* 0x000fc8000f8ec0ff */
[----:B-1----:R-:W-:Y:S08]  /*17d0*/  BRA.U UP0, `(.L_x_23) ;  /* 0x0000000100347547 */ /* 0x002ff0000b800000 */
[----:B------:R-:W1:Y:S01]  /*17e0*/  S2R R0, SR_CgaCtaId ;  /* 0x0000000000007919 */ /* 0x000e620000008800 */
[----:B------:R-:W-:Y:S02]  /*17f0*/  MOV R3, 0x400 ;  /* 0x0000040000037802 */ /* 0x000fe40000000f00 */
[----:B------:R-:W-:Y:S02]  /*1800*/  SHF.L.U32 R2, R8, 0x1f, RZ ;  /* 0x0000001f08027819 */ /* 0x000fe400000006ff */
[----:B-1----:R-:W-:-:S05]  /*1810*/  LEA R0, R0, R3, 0x18 ;  /* 0x0000000300007211 */ /* 0x002fca00078ec0ff */
[----:B------:R-:W-:-:S04]  /*1820*/  IMAD R3, R9, 0x8, R0 ;  /* 0x0000000809037824 */ /* 0x000fc800078e0200 */
[----:B------:R-:W1:Y:S02]  /*1830*/  SYNCS.PHASECHK.TRANS64.TRYWAIT P0, [R3+URZ+0xa0], R2 ;  /* 0x0000a002030075a7 */ /* 0x000e6400080011ff */
[----:B-1----:R-:W-:Y:S05]  /*1840*/  @!P0 BRA `(.L_x_24) ;  /* 0x000000d800088947 */ /* 0x002fea0003800000 */
.L_x_174:
[----:B------:R-:W-:Y:S01]  /*1850*/  VIADD R9, R9, 0x1 ;  /* 0x0000000109097836 */ /* 0x000fe20000000000 */
[----:B------:R1:W-:Y:S04]  /*1860*/  SYNCS.ARRIVE.TRANS64.A1T0 RZ, [R3+URZ+0x90], RZ ;  /* 0x000090ff03ff79a7 */ /* 0x0003e800081000ff */
[----:B------:R-:W-:-:S04]  /*1870*/  ISETP.NE.AND P0, PT, R9, 0x2, PT ;  /* 0x000000020900780c */ /* 0x000fc80003f05270 */
[----:B------:R-:W-:Y:S02]  /*1880*/  SEL R9, R9, RZ, P0 ;  /* 0x000000ff09097207 */ /* 0x000fe40000000000 */
[----:B-1----:R-:W-:-:S04]  /*1890*/  SEL R3, RZ, 0x1, P0 ;  /* 0x00000001ff037807 */ /* 0x002fc80000000000 */
[----:B------:R-:W-:-:S07]  /*18a0*/  LOP3.LUT R8, R8, R3, RZ, 0x3c, !PT ;  /* 0x0000000308087212 */ /* 0x000fce00078e3cff */
.L_x_23:
[----:B------:R-:W-:Y:S01]  /*18b0*/  ULEA UR4, UR14, UR6, 0x3 ;  /* 0x000000060e047291 */ /* 0x000fe2000f8e18ff */
[----:B------:R-:W-:-:S08]  /*18c0*/  SHF.L.U32 R0, R12, 0x1f, RZ ;  /* 0x0000001f0c007819 */ /* 0x000fd000000006ff */
[----:B------:R1:W1:Y:S02]  /*18d0*/  SYNCS.PHASECHK.TRANS64.TRYWAIT P0, [UR4+0x10], R0 ;  /* 0x00001000ff0075a7 */ /* 0x0002640008001104 */
[----:B------:R-:W2:Y:S02]  /*18e0*/  LDCU UR4, c[0x0][0x38c] ;  /* 0x00007180ff0477ac */ /* 0x000ea40008000800 */
[----:B--2---:R-:W-:-:S09]  /*18f0*/  UISETP.GE.AND UP0, UPT, UR4, 0x1, UPT ;  /* 0x000000010400788c */ /* 0x004fd2000bf06270 */
[----:B------:R-:W-:Y:S05]  /*1900*/  BRA.U !UP0, `(.L_x_25) ;  /* 0x0000000108d87547 */ /* 0x000fea000b800000 */
[----:B---3--:R-:W-:Y:S01]  /*1910*/  UIADD3 UR38, UP2, UPT, UR48, 0x80, URZ ;  /* 0x0000008030267890 */ /* 0x008fe2000ff5e0ff */
[----:B------:R-:W-:Y:S01]  /*1920*/  @!P3 MOV R2, 0x14800 ;  /* 0x000148000002b802 */ /* 0x000fe20000000f00 */
[----:B------:R-:W-:Y:S02]  /*1930*/  UIADD3 UR22, UP1, UPT, UR48, 0x280, URZ ;  /* 0x0000028030167890 */ /* 0x000fe4000ff3e0ff */
[----:B------:R-:W-:Y:S02]  /*1940*/  UIADD3 UR30, UP0, UPT, UR48, 0x180, URZ ;  /* 0x00000180301e7890 */ /* 0x000fe4000ff1e0ff */
[----:B------:R-:W-:Y:S02]  /*1950*/  USHF.L.U32 UR27, UR27, 0x8, URZ ;  /* 0x000000081b1b7899 */ /* 0x000fe400080006ff */
[----:B------:R-:W-:Y:S02]  /*1960*/  ULEA UR35, UR11, UR50, 0x7 ;  /* 0x000000320b237291 */ /* 0x000fe4000f8e38ff */
[----:B------:R-:W-:-:S02]  /*1970*/  UIADD3.X UR39, UPT, UPT, URZ, UR49, URZ, UP2, !UPT ;  /* 0x00000031ff277290 */ /* 0x000fc400097fe4ff */
[----:B------:R-:W-:Y:S02]  /*1980*/  UIADD3.X UR23, UPT, UPT, URZ, UR49, URZ, UP1, !UPT ;  /* 0x00000031ff177290 */ /* 0x000fe40008ffe4ff */
[----:B------:R-:W-:Y:S01]  /*1990*/  UIADD3.X UR31, UPT, UPT, URZ, UR49, URZ, UP0, !UPT ;  /* 0x00000031ff1f7290 */ /* 0x000fe200087fe4ff */
[----:B------:R-:W-:Y:S01]  /*19a0*/  UMOV UR4, UR14 ;  /* 0x0000000e00047c82 */ /* 0x000fe20008000000 */
[----:B------:R-:W-:-:S10]  /*19b0*/  UMOV UR12, URZ ;  /* 0x000000ff000c7c82 */ /* 0x000fd40008000000 */
.L_x_28:
[----:B------:R-:W-:Y:S01]  /*19c0*/  ULEA UR33, UR4, UR6, 0x3 ;  /* 0x0000000604217291 */ /* 0x000fe2000f8e18ff */
[----:B-1----:R-:W-:Y:S11]  /*19d0*/  @P0 BRA `(.L_x_26) ;  /* 0x00000000000c0947 */ /* 0x002ff60003800000 */
[----:B------:R-:W-:-:S04]  /*19e0*/  SHF.L.U32 R3, R12, 0x1f, RZ ;  /* 0x0000001f0c037819 */ /* 0x000fc800000006ff */
[----:B------:R-:W1:Y:S02]  /*19f0*/  SYNCS.PHASECHK.TRANS64.TRYWAIT P0, [UR33+0x10], R3 ;  /* 0x00001003ff0075a7 */ /* 0x000e640008001121 */
[----:B-1----:R-:W-:Y:S05]  /*1a00*/  @!P0 BRA `(.L_x_27) ;  /* 0x000000d400ac8947 */ /* 0x002fea0003800000 */
.L_x_26:
[----:B------:R-:W-:Y:S01]  /*1a10*/  UIADD3 UR5, UPT, UPT, UR4, 0x1, URZ ;  /* 0x0000000104057890 */ /* 0x000fe2000fffe0ff */
[----:B------:R2:W-:Y:S01]  /*1a20*/  @!P3 SYNCS.ARRIVE.TRANS64 RZ, [UR33], R2 ;  /* 0x00000002ffffb9a7 */ /* 0x0005e20008000021 */
[----:B------:R-:W-:Y:S02]  /*1a30*/  ULEA UR16, UR4, UR6, 0x10 ;  /* 0x0000000604107291 */ /* 0x000fe4000f8e80ff */
[----:B------:R-:W-:Y:S02]  /*1a40*/  UISETP.NE.AND UP0, UPT, UR5, 0x2, UPT ;  /* 0x000000020500788c */ /* 0x000fe4000bf05270 */
[----:B------:R-:W-:Y:S02]  /*1a50*/  USHF.L.U32 UR26, UR12, 0x7, URZ ;  /* 0x000000070c1a7899 */ /* 0x000fe400080006ff */
[----:B------:R-:W-:Y:S02]  /*1a60*/  USEL UR7, URZ, 0x1, UP0 ;  /* 0x00000001ff077887 */ /* 0x000fe40008000000 */
[----:B------:R-:W-:-:S02]  /*1a70*/  USEL UR14, UR5, URZ, UP0 ;  /* 0x000000ff050e7287 */ /* 0x000fc40008000000 */
[----:B------:R-:W-:Y:S02]  /*1a80*/  ULEA UR8, UR4, UR21, 0xb ;  /* 0x0000001504087291 */ /* 0x000fe4000f8e58ff */
[----:B------:R-:W-:Y:S01]  /*1a90*/  ULEA UR5, UR14, UR6, 0x3 ;  /* 0x000000060e057291 */ /* 0x000fe2000f8e18ff */
[----:B------:R-:W-:Y:S01]  /*1aa0*/  LOP3.LUT R12, R12, UR7, RZ, 0x3c, !PT ;  /* 0x000000070c0c7c12 */ /* 0x000fe2000f8e3cff */
[----:B------:R-:W-:Y:S02]  /*1ab0*/  USHF.L.U32 UR34, UR12, 0x6, URZ ;  /* 0x000000060c227899 */ /* 0x000fe400080006ff */
[----:B------:R-:W-:Y:S01]  /*1ac0*/  UIADD3 UR24, UPT, UPT, UR16, 0x14400, URZ ;  /* 0x0001440010187890 */ /* 0x000fe2000fffe0ff */
[----:B-1----:R-:W-:Y:S01]  /*1ad0*/  SHF.L.U32 R0, R12, 0x1f, RZ ;  /* 0x0000001f0c007819 */ /* 0x002fe200000006ff */
[----:B------:R-:W-:Y:S02]  /*1ae0*/  UIADD3 UR16, UPT, UPT, UR16, 0x1c400, URZ ;  /* 0x0001c40010107890 */ /* 0x000fe4000fffe0ff */
[----:B------:R-:W-:Y:S01]  /*1af0*/  UIADD3 UR18, UPT, UPT, UR26, 0x40, URZ ;  /* 0x000000401a127890 */ /* 0x000fe2000fffe0ff */
[----:B------:R2:W1:Y:S01]  /*1b00*/  SYNCS.PHASECHK.TRANS64.TRYWAIT P0, [UR5+0x10], R0 ;  /* 0x00001000ff0075a7 */ /* 0x0004620008001105 */
[----:B------:R-:W-:-:S02]  /*1b10*/  ULEA UR5, UR4, UR15, 0xd ;  /* 0x0000000f04057291 */ /* 0x000fc4000f8e68ff */
[----:B------:R-:W-:Y:S02]  /*1b20*/  UIADD3 UR8, UPT, UPT, UR6, 0x34400, UR8 ;  /* 0x0003440006087890 */ /* 0x000fe4000fffe008 */
[----:B------:R-:W-:Y:S01]  /*1b30*/  ULEA UR5, UR5, UR6, 0x1 ;  /* 0x0000000605057291 */ /* 0x000fe2000f8e08ff */
[----:B------:R-:W-:Y:S01]  /*1b40*/  UMOV UR7, 0x30000 ;  /* 0x0003000000077882 */ /* 0x000fe20000000000 */
[----:B------:R-:W-:Y:S02]  /*1b50*/  UMOV UR40, 0x0 ;  /* 0x0000000000287882 */ /* 0x000fe40000000000 */
[----:B------:R-:W-:Y:S01]  /*1b60*/  UIADD3 UR32, UPT, UPT, UR5, 0xc400, URZ ;  /* 0x0000c40005207890 */ /* 0x000fe2000fffe0ff */
[----:B------:R-:W-:Y:S01]  /*1b70*/  UMOV UR41, 0x10000000 ;  /* 0x1000000000297882 */ /* 0x000fe20000000000 */
[----:B------:R-:W-:Y:S01]  /*1b80*/  UMOV UR25, UR33 ;  /* 0x0000002100197c82 */ /* 0x000fe20008000000 */
[----:B------:R-:W-:Y:S01]  /*1b90*/  UMOV UR28, UR36 ;  /* 0x00000024001c7c82 */ /* 0x000fe20008000000 */
[----:B------:R-:W-:Y:S01]  /*1ba0*/  UMOV UR17, UR33 ;  /* 0x0000002100117c82 */ /* 0x000fe20008000000 */
[----:B------:R-:W-:Y:S01]  /*1bb0*/  UMOV UR19, UR27 ;  /* 0x0000001b00137c82 */ /* 0x000fe20008000000 */
[----:B------:R-:W-:Y:S01]  /*1bc0*/  UMOV UR20, UR36 ;  /* 0x0000002400147c82 */ /* 0x000fe20008000000 */
[----:B------:R-:W-:-:S02]  /*1bd0*/  UMOV UR13, UR36 ;  /* 0x00000024000d7c82 */ /* 0x000fc40008000000 */
[----:B------:R-:W-:Y:S01]  /*1be0*/  UTMALDG.3D.MULTICAST [UR32], [UR38], UR7, desc[UR40] ;  /* 0x00002820260073b4 */ /* 0x000fe20008011807 */
[----:B------:R-:W-:Y:S01]  /*1bf0*/  UMOV UR9, UR33 ;  /* 0x0000002100097c82 */ /* 0x000fe20008000000 */
[----:B------:R-:W-:Y:S01]  /*1c00*/  UMOV UR4, UR14 ;  /* 0x0000000e00047c82 */ /* 0x000fe20008000000 */
[----:B------:R-:W-:Y:S01]  /*1c10*/  UTMALDG.3D [UR24], [UR22], desc[UR40] ;  /* 0x00002818160075b4 */ /* 0x000fe20008011000 */
[----:B------:R-:W-:Y:S01]  /*1c20*/  UTMALDG.3D [UR16], [UR22], desc[UR40] ;  /* 0x00002810160075b4 */ /* 0x000fe20008011000 */
[----:B------:R3:W-:Y:S02]  /*1c30*/  UTMALDG.4D.MULTICAST [UR8], [UR30], UR7, desc[UR40] ;  /* 0x000028081e0073b4 */ /* 0x0007e40008019807 */
[----:B---3--:R-:W-:-:S04]  /*1c40*/  UIADD3 UR12, UPT, UPT, UR12, 0x1, URZ ;  /* 0x000000010c0c7890 */ /* 0x008fc8000fffe0ff */
[----:B------:R-:W-:-:S09]  /*1c50*/  UISETP.NE.AND UP0, UPT, UR12, UR29, UPT ;  /* 0x0000001d0c00728c */ /* 0x000fd2000bf05270 */
[----:B--2---:R-:W-:Y:S05]  /*1c60*/  BRA.U UP0, `(.L_x_28) ;  /* 0xfffffffd00547547 */ /* 0x004fea000b83ffff */
.L_x_25:
[----:B------:R-:W-:Y:S01]  /*1c70*/  LEA R3, R11, UR6, 0x3 ;  /* 0x000000060b037c11 */ /* 0x000fe2000f8e18ff */
[----:B------:R-:W-:Y:S01]  /*1c80*/  @!P1 SYNCS.ARRIVE.TRANS64.A1T0 RZ, [UR6+0x58], RZ ;  /* 0x000058ffffff99a7 */ /* 0x000fe20008100006 */
[----:B-1----:R-:W-:Y:S01]  /*1c90*/  SHF.L.U32 R0, R10, 0x1f, RZ ;  /* 0x0000001f0a007819 */ /* 0x002fe200000006ff */
[----:B------:R-:W-:-:S03]  /*1ca0*/  NOP ;  /* 0x0000000000007918 */ /* 0x000fc60000000000 */
[----:B------:R-:W1:Y:S01]  /*1cb0*/  SYNCS.PHASECHK.TRANS64.TRYWAIT P0, [R3+URZ+0x60], R0 ;  /* 0x00006000030075a7 */ /* 0x000e6200080011ff */
[----:B------:R-:W-:Y:S01]  /*1cc0*/  LEA R5, R11, UR6, 0x4 ;  /* 0x000000060b057c11 */ /* 0x000fe2000f8e20ff */
[----:B-1----:R-:W-:Y:S06]  /*1cd0*/  @!P0 BRA `(.L_x_29) ;  /* 0x000000d400108947 */ /* 0x002fec0003800000 */
.L_x_176:
[----:B------:R-:W2:Y:S01]  /*1ce0*/  LDS.128 R4, [R5+0xc0] ;  /* 0x0000c00005047984 */ /* 0x000ea20000000c00 */
[----:B------:R-:W-:Y:S01]  /*1cf0*/  @!PT LDS RZ, [RZ] ;  /* 0x00000000fffff984 */ /* 0x000fe20000000800 */
[----:B------:R-:W-:Y:S01]  /*1d00*/  @!PT LDS RZ, [RZ] ;  /* 0x00000000fffff984 */ /* 0x000fe20000000800 */
[----:B------:R-:W-:Y:S01]  /*1d10*/  @!PT LDS RZ, [RZ] ;  /* 0x00000000fffff984 */ /* 0x000fe20000000800 */
[----:B------:R-:W-:Y:S01]  /*1d20*/  @!PT LDS RZ, [RZ] ;  /* 0x00000000fffff984 */ /* 0x000fe20000000800 */
[----:B------:R1:W-:Y:S06]  /*1d30*/  MEMBAR.ALL.CTA ;  /* 0x0000000000007992 */ /* 0x0003ec0000008000 */
[----:B-1----:R-:W1:Y:S01]  /*1d40*/  FENCE.VIEW.ASYNC.S ;  /* 0x00000000000073c6 */ /* 0x002e620000000000 */
[----:B--2---:R-:W-:-:S13]  /*1d50*/  LOP3.LUT P0, RZ, R6, 0x1, RZ, 0xc0, !PT ;  /* 0x0000000106ff7812 */ /* 0x004fda000780c0ff */
[----:B-1----:R-:W-:Y:S01]  /*1d60*/  VOTEU.ANY UP1, P0 ;  /* 0x0000000000ff7886 */ /* 0x002fe20000020100 */
[----:B------:R-:W-:-:S13]  /*1d70*/  PLOP3.LUT P0, PT, PT, PT, UP1, 0x80, 0x8 ;  /* 0x000000000008781c */ /* 0x000fda0003f0f018 */
[----:B------:R-:W-:Y:S02]  /*1d80*/  @P0 LOP3.LUT R0, R5, 0xffff, RZ, 0xc0, !PT ;  /* 0x0000ffff05000812 */ /* 0x000fe400078ec0ff */
[----:B------:R-:W-:Y:S02]  /*1d90*/  @P0 MOV R2, R4 ;  /* 0x0000000400020202 */ /* 0x000fe40000000f00 */
[----:B------:R-:W-:Y:S01]  /*1da0*/  @P0 R2UR UR5, R0 ;  /* 0x00000000000502ca */ /* 0x000fe200000e0000 */
[----:B------:R-:W-:Y:S01]  /*1db0*/  VIADD R0, R3, 0x70 ;  /* 0x0000007003007836 */ /* 0x000fe20000000000 */
[----:B------:R-:W-:Y:S02]  /*1dc0*/  @P0 SHF.R.U32.HI R4, RZ, 0x10, R5 ;  /* 0x00000010ff040819 */ /* 0x000fe40000011605 */
[----:B------:R-:W-:Y:S02]  /*1dd0*/  @P0 R2UR UR7, R2 ;  /* 0x00000000020702ca */ /* 0x000fe400000e0000 */
[----:B------:R-:W-:-:S02]  /*1de0*/  PRMT R0, RZ, 0x654, R0 ;  /* 0x00000654ff007816 */ /* 0x000fc40000000000 */
[----:B------:R-:W-:Y:S02]  /*1df0*/  @P0 R2UR UR4, R4 ;  /* 0x00000000040402ca */ /* 0x000fe400000e0000 */
[----:B------:R1:W-:Y:S03]  /*1e00*/  SYNCS.ARRIVE.TRANS64.RED.A1T0 RZ, [R0+URZ], RZ ;  /* 0x000000ff00ff79a7 */ /* 0x0003e600081004ff */
[----:B------:R-:W-:-:S04]  /*1e10*/  @UP1 UMOV UR37, UR5 ;  /* 0x0000000500251c82 */ /* 0x000fc80008000000 */
[----:B------:R-:W-:-:S04]  /*1e20*/  @UP1 UMOV UR42, UR7 ;  /* 0x00000007002a1c82 */ /* 0x000fc80008000000 */
[----:B------:R-:W-:Y:S01]  /*1e30*/  @UP1 UMOV UR36, UR4 ;  /* 0x0000000400241c82 */ /* 0x000fe20008000000 */
[----:B------:R-:W-:Y:S05]  /*1e40*/  BRA.U !UP4, `(.L_x_30) ;  /* 0x000000010cd07547 */ /* 0x000fea000b800000 */
[----:B------:R-:W4:Y:S01]  /*1e50*/  LDCU.128 UR16, c[0x0][0xd10] ;  /* 0x0001a200ff1077ac */ /* 0x000f220008000c00 */
[----:B------:R-:W2:Y:S01]  /*1e60*/  LDCU UR11, c[0x0][0xd20] ;  /* 0x0001a400ff0b77ac */ /* 0x000ea20008000800 */
[----:B------:R-:W3:Y:S01]  /*1e70*/  LDCU UR20, c[0x0][0xd0c] ;  /* 0x0001a180ff1477ac */ /* 0x000ee20008000800 */
[----:B------:R-:W1:Y:S01]  /*1e80*/  LDCU.64 UR8, c[0x0][0xd28] ;  /* 0x0001a500ff0877ac */ /* 0x000e620008000a00 */
[----:B----4-:R-:W-:Y:S02]  /*1e90*/  UIMAD.WIDE.U32 UR12, UR43, UR19, URZ ;  /* 0x000000132b0c72a5 */ /* 0x010fe4000f8e00ff */
[----:B------:R-:W-:Y:S02]  /*1ea0*/  UIMAD.WIDE.U32 UR4, UR47, UR16, URZ ;  /* 0x000000102f0472a5 */ /* 0x000fe4000f8e00ff */
[----:B------:R-:W-:Y:S02]  /*1eb0*/  UISETP.NE.AND UP0, UPT, UR18, 0x1, UPT ;  /* 0x000000011200788c */ /* 0x000fe4000bf05270 */
[----:B------:R-:W-:Y:S01]  /*1ec0*/  UIMAD.WIDE.U32 UR24, UR37, UR19, URZ ;  /* 0x00000013251872a5 */ /* 0x000fe2000f8e00ff */
[----:B------:R-:W-:-:S02]  /*1ed0*/  UMOV UR12, UR13 ;  /* 0x0000000d000c7c82 */ /* 0x000fc40008000000 */
[----:B------:R-:W-:Y:S01]  /*1ee0*/  UMOV UR4, UR5 ;  /* 0x0000000500047c82 */ /* 0x000fe20008000000 */
[----:B--2---:R-:W-:Y:S02]  /*1ef0*/  USHF.R.U32.HI UR12, URZ, UR11, UR12 ;  /* 0x0000000bff0c7299 */ /* 0x004fe4000801160c */
[----:B---3--:R-:W-:Y:S02]  /*1f00*/  UISETP.NE.AND UP2, UPT, UR20, 0x1, UPT ;  /* 0x000000011400788c */ /* 0x008fe4000bf45270 */
[----:B------:R-:W-:Y:S02]  /*1f10*/  USHF.R.U32.HI UR4, URZ, UR17, UR4 ;  /* 0x00000011ff047299 */ /* 0x000fe40008011604 */
[----:B------:R-:W-:Y:S02]  /*1f20*/  USEL UR5, UR43, UR12, !UP0 ;  /* 0x0000000c2b057287 */ /* 0x000fe4000c000000 */
[----:B------:R-:W-:Y:S02]  /*1f30*/  USEL UR7, UR47, UR4, !UP2 ;  /* 0x000000042f077287 */ /* 0x000fe4000d000000 */
[----:B-1----:R-:W-:Y:S01]  /*1f40*/  UIMAD.WIDE.U32 UR12, UR5, UR8, URZ ;  /* 0x00000008050c72a5 */ /* 0x002fe2000f8e00ff */
[----:B------:R-:W-:Y:S01]  /*1f50*/  UMOV UR4, UR25 ;  /* 0x0000001900047c82 */ /* 0x000fe20008000000 */
[----:B------:R-:W-:-:S02]  /*1f60*/  UIMAD.WIDE.U32 UR24, UR7, UR8, URZ ;  /* 0x00000008071872a5 */ /* 0x000fc4000f8e00ff */
[----:B------:R-:W-:-:S03]  /*1f70*/  UIMAD.WIDE.U32 UR22, UR42, UR16, URZ ;  /* 0x000000102a1672a5 */ /* 0x000fc6000f8e00ff */
[----:B------:R-:W-:Y:S01]  /*1f80*/  UMOV UR12, UR13 ;  /* 0x0000000d000c7c82 */ /* 0x000fe20008000000 */
[----:B------:R-:W-:Y:S02]  /*1f90*/  USHF.R.U32.HI UR4, URZ, UR11, UR4 ;  /* 0x0000000bff047299 */ /* 0x000fe40008011604 */
[----:B------:R-:W-:Y:S01]  /*1fa0*/  @UP3 USHF.R.U32.HI UR5, URZ, UR9, UR12 ;  /* 0x00000009ff053299 */ /* 0x000fe2000801160c */
[----:B------:R-:W-:Y:S01]  /*1fb0*/  UMOV UR11, UR25 ;  /* 0x00000019000b7c82 */ /* 0x000fe20008000000 */
[----:B------:R-:W-:Y:S01]  /*1fc0*/  UMOV UR22, UR23 ;  /* 0x0000001700167c82 */ /* 0x000fe20008000000 */
[----:B------:R-:W-:Y:S02]  /*1fd0*/  @UP3 USHF.R.U32.HI UR7, URZ, UR9, UR11 ;  /* 0x00000009ff073299 */ /* 0x000fe4000801160b */
[----:B------:R-:W-:Y:S02]  /*1fe0*/  USHF.R.U32.HI UR17, URZ, UR17, UR22 ;  /* 0x00000011ff117299 */ /* 0x000fe40008011616 */
[----:B------:R-:W-:-:S02]  /*1ff0*/  USEL UR4, UR37, UR4, !UP0 ;  /* 0x0000000425047287 */ /* 0x000fc4000c000000 */
[----:B------:R-:W-:Y:S02]  /*2000*/  UIMAD UR11, UR44, UR5, URZ ;  /* 0x000000052c0b72a4 */ /* 0x000fe4000f8e02ff */
[----:B------:R-:W-:Y:S02]  /*2010*/  USEL UR5, UR42, UR17, !UP2 ;  /* 0x000000112a057287 */ /* 0x000fe4000d000000 */
[----:B------:R-:W-:Y:S02]  /*2020*/  UIMAD UR16, UR44, UR7, URZ ;  /* 0x000000072c1072a4 */ /* 0x000fe4000f8e02ff */
[----:B------:R-:W-:Y:S02]  /*2030*/  UISETP.GE.AND UP0, UPT, UR4, UR11, UPT ;  /* 0x0000000b0400728c */ /* 0x000fe4000bf06270 */
[----:B------:R-:W-:Y:S02]  /*2040*/  UIMAD.WIDE.U32 UR12, UR4, UR8, URZ ;  /* 0x00000008040c72a5 */ /* 0x000fe4000f8e00ff */
[----:B------:R-:W-:-:S02]  /*2050*/  UISETP.GE.OR UP0, UPT, UR5, UR16, UP0 ;  /* 0x000000100500728c */ /* 0x000fc40008706670 */
[----:B------:R-:W-:Y:S02]  /*2060*/  UIMAD.WIDE.U32 UR16, UR5, UR8, URZ ;  /* 0x00000008051072a5 */ /* 0x000fe4000f8e00ff */
[----:B------:R-:W-:Y:S01]  /*2070*/  UIADD3 UR12, UPT, UPT, -UR4, URZ, URZ ;  /* 0x000000ff040c7290 */ /* 0x000fe2000fffe1ff */
[----:B------:R-:W-:Y:S01]  /*2080*/  UMOV UR11, UR13 ;  /* 0x0000000d000b7c82 */ /* 0x000fe20008000000 */
[----:B------:R-:W-:Y:S02]  /*2090*/  UIADD3 UR13, UPT, UPT, -UR5, URZ, URZ ;  /* 0x000000ff050d7290 */ /* 0x000fe4000fffe1ff */
        /* <DEDUP_REMOVED lines=15> */
.L_x_30:
[----:B------:R-:W2:Y:S02]  /*2190*/  LDCU UR4, c[0x0][0xd30] ;  /* 0x0001a600ff0477ac */ /* 0x000ea40008000800 */
[----:B--2---:R-:W-:-:S09]  /*21a0*/  UISETP.NE.AND UP0, UPT, UR4, 0x1, UPT ;  /* 0x000000010400788c */ /* 0x004fd2000bf05270 */
[----:B------:R-:W-:Y:S05]  /*21b0*/  BRA.U UP0, `(.L_x_31) ;  /* 0x0000000100447547 */ /* 0x000fea000b800000 */
[----:B------:R-:W2:Y:S01]  /*21c0*/  LDCU.128 UR16, c[0x0][0xd10] ;  /* 0x0001a200ff1077ac */ /* 0x000ea20008000c00 */
[----:B------:R-:W1:Y:S01]  /*21d0*/  LDCU UR11, c[0x0][0xd0c] ;  /* 0x0001a180ff0b77ac */ /* 0x000e620008000800 */
[----:B------:R-:W3:Y:S01]  /*21e0*/  LDCU UR12, c[0x0][0xd20] ;  /* 0x0001a400ff0c77ac */ /* 0x000ee20008000800 */
[----:B--2---:R-:W-:Y:S02]  /*21f0*/  UIMAD.WIDE.U32 UR8, UR42, UR16, URZ ;  /* 0x000000102a0872a5 */ /* 0x004fe4000f8e00ff */
[----:B------:R-:W-:Y:S02]  /*2200*/  UIMAD.WIDE.U32 UR4, UR37, UR19, URZ ;  /* 0x00000013250472a5 */ /* 0x000fe4000f8e00ff */
[----:B-1----:R-:W-:Y:S02]  /*2210*/  UISETP.NE.AND UP2, UPT, UR11, 0x1, UPT ;  /* 0x000000010b00788c */ /* 0x002fe4000bf45270 */
[----:B------:R-:W-:Y:S01]  /*2220*/  UISETP.NE.AND UP0, UPT, UR18, 0x1, UPT ;  /* 0x000000011200788c */ /* 0x000fe2000bf05270 */
[----:B------:R-:W-:-:S02]  /*2230*/  UMOV UR7, UR9 ;  /* 0x0000000900077c82 */ /* 0x000fc40008000000 */
[----:B------:R-:W-:Y:S01]  /*2240*/  UMOV UR4, UR5 ;  /* 0x0000000500047c82 */ /* 0x000fe20008000000 */
[----:B------:R-:W-:Y:S02]  /*2250*/  USHF.R.U32.HI UR7, URZ, UR17, UR7 ;  /* 0x00000011ff077299 */ /* 0x000fe40008011607 */
[----:B---3--:R-:W-:Y:S02]  /*2260*/  USHF.R.U32.HI UR4, URZ, UR12, UR4 ;  /* 0x0000000cff047299 */ /* 0x008fe40008011604 */
[----:B------:R-:W-:Y:S02]  /*2270*/  USEL UR5, UR42, UR7, !UP2 ;  /* 0x000000072a057287 */ /* 0x000fe4000d000000 */
[----:B------:R-:W-:-:S04]  /*2280*/  USEL UR4, UR37, UR4, !UP0 ;  /* 0x0000000425047287 */ /* 0x000fc8000c000000 */
[----:B------:R-:W-:Y:S02]  /*2290*/  UIADD3 UR7, UPT, UPT, UR5, -UR4, URZ ;  /* 0x8000000405077290 */ /* 0x000fe4000fffe0ff */
[----:B------:R-:W-:Y:S02]  /*22a0*/  UIADD3 UR4, UPT, UPT, -UR5, UR4, URZ ;  /* 0x0000000405047290 */ /* 0x000fe4000fffe1ff */
[----:B------:R-:W-:Y:S02]  /*22b0*/  UIMAD UR37, UR7, UR18, UR37 ;  /* 0x00000012072572a4 */ /* 0x000fe4000f8e0225 */
[----:B------:R-:W-:-:S12]  /*22c0*/  UIMAD UR42, UR4, UR11, UR42 ;  /* 0x0000000b042a72a4 */ /* 0x000fd8000f8e022a */
.L_x_31:
[----:B------:R-:W-:Y:S01]  /*22d0*/  VIADD R11, R11, 0x1 ;  /* 0x000000010b0b7836 */ /* 0x000fe20000000000 */
[----:B------:R-:W-:Y:S01]  /*22e0*/  PLOP3.LUT P1, PT, PT, PT, PT, 0x80, 0x8 ;  /* 0x000000000008781c */ /* 0x000fe20003f2f070 */
[----:B------:R-:W-:Y:S02]  /*22f0*/  UIADD3 UR27, UPT, UPT, UR37, UR45, URZ ;  /* 0x0000002d251b7290 */ /* 0x000fe4000fffe0ff */
[----:B------:R-:W-:Y:S01]  /*2300*/  UIADD3 UR11, UPT, UPT, UR42, UR51, URZ ;  /* 0x000000332a0b7290 */ /* 0x000fe2000fffe0ff */
[----:B------:R-:W-:-:S04]  /*2310*/  ISETP.NE.AND P0, PT, R11, 0x2, PT ;  /* 0x000000020b00780c */ /* 0x000fc80003f05270 */
[----:B------:R-:W-:Y:S02]  /*2320*/  SEL R3, RZ, 0x1, P0 ;  /* 0x00000001ff037807 */ /* 0x000fe40000000000 */
[----:B------:R-:W-:Y:S02]  /*2330*/  SEL R11, R11, RZ, P0 ;  /* 0x000000ff0b0b7207 */ /* 0x000fe40000000000 */
[----:B------:R-:W-:Y:S01]  /*2340*/  LOP3.LUT R10, R10, R3, RZ, 0x3c, !PT ;  /* 0x000000030a0a7212 */ /* 0x000fe200078e3cff */
[----:B------:R-:W-:Y:S06]  /*2350*/  BRA.U UP1, `(.L_x_32) ;  /* 0xfffffff501107547 */ /* 0x000fec000b83ffff */
[----:B------:R-:W-:Y:S01]  /*2360*/  UIADD3 UR6, UPT, UPT, UR6, 0x10, URZ ;  /* 0x0000001006067890 */ /* 0x000fe2000fffe0ff */
[----:B------:R-:W-:-:S03]  /*2370*/  SHF.L.U32 R3, R12, 0x1f, RZ ;  /* 0x0000001f0c037819 */ /* 0x000fc600000006ff */
[----:B------:R-:W-:-:S09]  /*2380*/  ULEA UR4, UR14, UR6, 0x3 ;  /* 0x000000060e047291 */ /* 0x000fd2000f8e18ff */
[----:B------:R-:W2:Y:S02]  /*2390*/  SYNCS.PHASECHK.TRANS64.TRYWAIT P0, [UR4], R3 ;  /* 0x00000003ff0075a7 */ /* 0x000ea40008001104 */
[----:B--2---:R-:W-:Y:S05]  /*23a0*/  @!P0 BRA `(.L_x_33) ;  /* 0x000000cc00708947 */ /* 0x004fea0003800000 */
.L_x_178:
[----:B------:R-:W-:-:S04]  /*23b0*/  UIADD3 UR4, UPT, UPT, UR14, 0x1, URZ ;  /* 0x000000010e047890 */ /* 0x000fc8000fffe0ff */
[----:B------:R-:W-:-:S04]  /*23c0*/  UISETP.NE.AND UP0, UPT, UR4, 0x2, UPT ;  /* 0x000000020400788c */ /* 0x000fc8000bf05270 */
[----:B------:R-:W-:Y:S02]  /*23d0*/  USEL UR5, URZ, 0x1, UP0 ;  /* 0x00000001ff057887 */ /* 0x000fe40008000000 */
[----:B------:R-:W-:-:S04]  /*23e0*/  USEL UR4, UR4, URZ, UP0 ;  /* 0x000000ff04047287 */ /* 0x000fc80008000000 */
[----:B------:R-:W-:Y:S01]  /*23f0*/  ULEA UR4, UR4, UR6, 0x3 ;  /* 0x0000000604047291 */ /* 0x000fe2000f8e18ff */
[----:B-1----:R-:W-:-:S04]  /*2400*/  LOP3.LUT R3, R12, UR5, RZ, 0x3c, !PT ;  /* 0x000000050c037c12 */ /* 0x002fc8000f8e3cff */
[----:B------:R-:W-:Y:S01]  /*2410*/  SHF.L.U32 R3, R3, 0x1f, RZ ;  /* 0x0000001f03037819 */ /* 0x000fe200000006ff */
[----:B------:R-:W-:-:S07]  /*2420*/  IMAD.U32 R0, RZ, RZ, UR4 ;  /* 0x00000004ff007e24 */ /* 0x000fce000f8e00ff */
.L_x_34:
[----:B-1----:R1:W2:Y:S02]  /*2430*/  SYNCS.PHASECHK.TRANS64.TRYWAIT P0, [R0+URZ], R3 ;  /* 0x00000003000075a7 */ /* 0x0022a400080011ff */
[----:B--2---:R-:W-:Y:S05]  /*2440*/  @!P0 NANOSLEEP.SYNCS 0x989680 ;  /* 0x009896800000895d */ /* 0x004fea0003900000 */
[----:B------:R-:W2:Y:S02]  /*2450*/  @!P0 SYNCS.PHASECHK.TRANS64 P0, [R0+URZ], R3 ;  /* 0x00000003000085a7 */ /* 0x000ea400080010ff */
[----:B--234-:R-:W-:Y:S05]  /*2460*/  @P0 EXIT ;  /* 0x000000000000094d */ /* 0x01cfea0003800000 */
[----:B------:R-:W-:Y:S05]  /*2470*/  BRA `(.L_x_34) ;  /* 0xfffffffc00ec7947 */ /* 0x000fea000383ffff */
.L_x_22:
[----:B------:R-:W-:-:S04]  /*2480*/  UISETP.NE.AND UP0, UPT, UR46, URZ, UPT ;  /* 0x000000ff2e00728c */ /* 0x000fc8000bf05270 */
[----:B------:R-:W-:-:S09]  /*2490*/  UISETP.NE.OR UP0, UPT, UR20, 0x1, UP0 ;  /* 0x000000011400788c */ /* 0x000fd20008705670 */
[----:B------:R-:W-:Y:S05]  /*24a0*/  BRA.U UP0, `(.L_x_35) ;  /* 0x0000000500487547 */ /* 0x000fea000b800000 */
[----:B------:R-:W-:Y:S01]  /*24b0*/  ISETP.GE.U32.AND P2, PT, R2, 0x2, PT ;  /* 0x000000020200780c */ /* 0x000fe20003f46070 */
[----:B------:R-:W-:Y:S01]  /*24c0*/  IMAD.MOV.U32 R12, RZ, RZ, 0x1 ;  /* 0x00000001ff0c7424 */ /* 0x000fe200078e00ff */
[----:B------:R-:W-:Y:S02]  /*24d0*/  CS2R R10, SRZ ;  /* 0x00000000000a7805 */ /* 0x000fe4000001ff00 */
[----:B------:R-:W-:Y:S01]  /*24e0*/  CS2R R8, SRZ ;  /* 0x0000000000087805 */ /* 0x000fe2000001ff00 */
[----:B------:R-:W-:Y:S01]  /*24f0*/  UMOV UR6, 0x400 ;  /* 0x0000040000067882 */ /* 0x000fe20000000000 */
[----:B------:R-:W-:Y:S01]  /*2500*/  UMOV UR5, URZ ;  /* 0x000000ff00057c82 */ /* 0x000fe20008000000 */
[----:B------:R-:W-:-:S12]  /*2510*/  ULEA UR6, UR46, UR6, 0x18 ;  /* 0x000000062e067291 */ /* 0x000fd8000f8ec0ff */
.L_x_39:
[----:B------:R-:W-:Y:S02]  /*2520*/  LEA R0, R8, UR6, 0x3 ;  /* 0x0000000608007c11 */ /* 0x000fe4000f8e18ff */
[----:B------:R-:W-:-:S03]  /*2530*/  SHF.L.U32 R5, R9, 0x1f, RZ ;  /* 0x0000001f09057819 */ /* 0x000fc600000006ff */
[----:B------:R-:W-:Y:S01]  /*2540*/  VIADD R4, R0, 0xa0 ;  /* 0x000000a000047836 */ /* 0x000fe20000000000 */
[----:B------:R-:W1:Y:S02]  /*2550*/  SYNCS.PHASECHK.TRANS64.TRYWAIT P0, [R0+URZ+0x90], R5 ;  /* 0x00009005000075a7 */ /* 0x000e6400080011ff */
[----:B-1----:R-:W-:Y:S05]  /*2560*/  @!P0 BRA `(.L_x_36) ;  /* 0x000000cc00188947 */ /* 0x002fea0003800000 */
.L_x_179:
[----:B------:R-:W-:Y:S01]  /*2570*/  ULEA UR4, UR5, UR6, 0x3 ;  /* 0x0000000605047291 */ /* 0x000fe2000f8e18ff */
[----:B------:R-:W-:Y:S02]  /*2580*/  PRMT R4, RZ, 0x654, R4 ;  /* 0x00000654ff047816 */ /* 0x000fe40000000004 */
[----:B-1----:R-:W-:Y:S01]  /*2590*/  SHF.L.U32 R5, R12, 0x1f, RZ ;  /* 0x0000001f0c057819 */ /* 0x002fe200000006ff */
[----:B------:R-:W-:Y:S01]  /*25a0*/  UIADD3 UR7, UPT, UPT, UR4, 0x60, URZ ;  /* 0x0000006004077890 */ /* 0x000fe2000fffe0ff */
[----:B------:R1:W-:Y:S05]  /*25b0*/  SYNCS.ARRIVE.TRANS64.RED.A1T0 RZ, [R4+URZ], RZ ;  /* 0x000000ff04ff79a7 */ /* 0x0003ea00081004ff */
[----:B------:R-:W-:Y:S01]  /*25c0*/  IMAD.U32 R7, RZ, RZ, UR7 ;  /* 0x00000007ff077e24 */ /* 0x000fe2000f8e00ff */
[----:B------:R-:W2:Y:S04]  /*25d0*/  SYNCS.PHASECHK.TRANS64.TRYWAIT P0, [UR4+0x70], R5 ;  /* 0x00007005ff0075a7 */ /* 0x000ea80008001104 */
[----:B------:R-:W-:Y:S01]  /*25e0*/  PRMT R6, R2, 0x654, R7 ;  /* 0x0000065402067816 */ /* 0x000fe20000000007 */
[----:B-1----:R-:W-:Y:S01]  /*25f0*/  @!P2 IMAD.MOV.U32 R4, RZ, RZ, 0x10 ;  /* 0x00000010ff04a424 */ /* 0x002fe200078e00ff */
[----:B--2---:R-:W-:Y:S06]  /*2600*/  @!P0 BRA `(.L_x_37) ;  /* 0x000000cc00048947 */ /* 0x004fec0003800000 */
.L_x_181:
[----:B------:R-:W-:Y:S01]  /*2610*/  ULEA UR8, UR5, UR6, 0x4 ;  /* 0x0000000605087291 */ /* 0x000fe2000f8e20ff */
[----:B------:R-:W-:Y:S01]  /*2620*/  SEL R3, R6, R3, !P2 ;  /* 0x0000000306037207 */ /* 0x000fe20005000000 */
[----:B------:R-:W-:Y:S01]  /*2630*/  UIADD3 UR9, UPT, UPT, UR4, 0x60, URZ ;  /* 0x0000006004097890 */ /* 0x000fe2000fffe0ff */
[----:B-1----:R-:W-:Y:S01]  /*2640*/  LEA R0, R11, UR6, 0x3 ;  /* 0x000000060b007c11 */ /* 0x002fe2000f8e18ff */
[----:B------:R-:W-:Y:S01]  /*2650*/  UIADD3 UR8, UPT, UPT, UR8, 0xc0, URZ ;  /* 0x000000c008087890 */ /* 0x000fe2000fffe0ff */
[----:B------:R-:W-:Y:S01]  /*2660*/  SHF.L.U32 R5, R10, 0x1f, RZ ;  /* 0x0000001f0a057819 */ /* 0x000fe200000006ff */
[----:B------:R1:W-:Y:S01]  /*2670*/  @!P2 SYNCS.ARRIVE.TRANS64.RED RZ, [R3+URZ], R4 ;  /* 0x0000000403ffa9a7 */ /* 0x0003e200080004ff */
[----:B------:R-:W-:Y:S01]  /*2680*/  UIADD3 UR4, UPT, UPT, UR5, 0x1, URZ ;  /* 0x0000000105047890 */ /* 0x000fe2000fffe0ff */
[----:B------:R-:W-:-:S03]  /*2690*/  VIADD R8, R8, 0x1 ;  /* 0x0000000108087836 */ /* 0x000fc60000000000 */
[----:B------:R-:W-:Y:S02]  /*26a0*/  UISETP.NE.AND UP0, UPT, UR4, 0x2, UPT ;  /* 0x000000020400788c */ /* 0x000fe4000bf05270 */
[----:B------:R-:W-:Y:S06]  /*26b0*/  UGETNEXTWORKID.BROADCAST [UR8], [UR9] ;  /* 0x00000000080073ca */ /* 0x000fec0008000100 */
[----:B------:R-:W-:Y:S01]  /*26c0*/  USEL UR7, URZ, 0x1, UP0 ;  /* 0x00000001ff077887 */ /* 0x000fe20008000000 */
[----:B------:R-:W-:Y:S01]  /*26d0*/  ISETP.NE.AND P0, PT, R8, 0x2, PT ;  /* 0x000000020800780c */ /* 0x000fe20003f05270 */
[----:B------:R-:W-:Y:S01]  /*26e0*/  USEL UR5, UR4, URZ, UP0 ;  /* 0x000000ff04057287 */ /* 0x000fe20008000000 */
[----:B------:R-:W2:Y:S03]  /*26f0*/  SYNCS.PHASECHK.TRANS64.TRYWAIT P1, [R0+URZ+0x60], R5 ;  /* 0x00006005000075a7 */ /* 0x000ea600080211ff */
[----:B------:R-:W-:Y:S01]  /*2700*/  LOP3.LUT R12, R12, UR7, RZ, 0x3c, !PT ;  /* 0x000000070c0c7c12 */ /* 0x000fe2000f8e3cff */
[----:B-12---:R-:W-:Y:S07]  /*2710*/  @!P1 BRA `(.L_x_38) ;  /* 0x000000c800d89947 */ /* 0x006fee0003800000 */
.L_x_182:
[C---:B------:R-:W-:Y:S01]  /*2720*/  LEA R4, R11.reuse, UR6, 0x4 ;  /* 0x000000060b047c11 */ /* 0x040fe2000f8e20ff */
[----:B-1----:R-:W-:Y:S01]  /*2730*/  VIADD R0, R0, 0x70 ;  /* 0x0000007000007836 */ /* 0x002fe20000000000 */
[----:B------:R-:W-:Y:S01]  /*2740*/  SEL R8, R8, RZ, P0 ;  /* 0x000000ff08087207 */ /* 0x000fe20000000000 */
[----:B------:R-:W-:-:S03]  /*2750*/  VIADD R11, R11, 0x1 ;  /* 0x000000010b0b7836 */ /* 0x000fc60000000000 */
[----:B------:R-:W1:Y:S01]  /*2760*/  LDS.128 R4, [R4+0xc0] ;  /* 0x0000c00004047984 */ /* 0x000e620000000c00 */
[----:B------:R-:W-:Y:S02]  /*2770*/  PRMT R0, RZ, 0x654, R0 ;  /* 0x00000654ff007816 */ /* 0x000fe40000000000 */
[C---:B------:R-:W-:Y:S01]  /*2780*/  ISETP.NE.AND P1, PT, R11.reuse, 0x2, PT ;  /* 0x000000020b00780c */ /* 0x040fe20003f25270 */
[----:B------:R-:W-:Y:S01]  /*2790*/  @!PT LDS RZ, [RZ] ;  /* 0x00000000fffff984 */ /* 0x000fe20000000800 */
[----:B------:R-:W-:Y:S01]  /*27a0*/  @!PT LDS RZ, [RZ] ;  /* 0x00000000fffff984 */ /* 0x000fe20000000800 */
[----:B------:R-:W-:Y:S01]  /*27b0*/  @!PT LDS RZ, [RZ] ;  /* 0x00000000fffff984 */ /* 0x000fe20000000800 */
[----:B------:R-:W-:Y:S01]  /*27c0*/  @!PT LDS RZ, [RZ] ;  /* 0x00000000fffff984 */ /* 0x000fe20000000800 */
[----:B------:R2:W-:Y:S06]  /*27d0*/  MEMBAR.ALL.CTA ;  /* 0x0000000000007992 */ /* 0x0005ec0000008000 */
[----:B--2---:R-:W2:Y:S01]  /*27e0*/  FENCE.VIEW.ASYNC.S ;  /* 0x00000000000073c6 */ /* 0x004ea20000000000 */
[----:B------:R-:W-:Y:S01]  /*27f0*/  SEL R11, R11, RZ, P1 ;  /* 0x000000ff0b0b7207 */ /* 0x000fe20000800000 */
[----:B--2---:R2:W-:Y:S01]  /*2800*/  SYNCS.ARRIVE.TRANS64.RED.A1T0 RZ, [R0+URZ], RZ ;  /* 0x000000ff00ff79a7 */ /* 0x0045e200081004ff */
[----:B-1----:R-:W-:-:S02]  /*2810*/  LOP3.LUT P3, RZ, R6, 0x1, RZ, 0xc0, !PT ;  /* 0x0000000106ff7812 */ /* 0x002fc4000786c0ff */
[----:B------:R-:W-:-:S04]  /*2820*/  SEL R5, RZ, 0x1, P1 ;  /* 0x00000001ff057807 */ /* 0x000fc80000800000 */
[----:B------:R-:W-:Y:S02]  /*2830*/  LOP3.LUT R10, R10, R5, RZ, 0x3c, !PT ;  /* 0x000000050a0a7212 */ /* 0x000fe400078e3cff */
[----:B--2---:R-:W-:-:S04]  /*2840*/  SEL R0, RZ, 0x1, P0 ;  /* 0x00000001ff007807 */ /* 0x004fc80000000000 */
[----:B------:R-:W-:Y:S01]  /*2850*/  LOP3.LUT R9, R9, R0, RZ, 0x3c, !PT ;  /* 0x0000000009097212 */ /* 0x000fe200078e3cff */
[----:B------:R-:W-:Y:S06]  /*2860*/  @P3 BRA `(.L_x_39) ;  /* 0xfffffffc002c3947 */ /* 0x000fec000383ffff */
[----:B------:R-:W-:Y:S01]  /*2870*/  ULEA UR4, UR5, UR6, 0x3 ;  /* 0x0000000605047291 */ /* 0x000fe2000f8e18ff */
[----:B------:R-:W-:-:S08]  /*2880*/  SHF.L.U32 R3, R12, 0x1f, RZ ;  /* 0x0000001f0c037819 */ /* 0x000fd000000006ff */
[----:B------:R-:W1:Y:S02]  /*2890*/  SYNCS.PHASECHK.TRANS64 P0, [UR4+0x70], R3 ;  /* 0x00007003ff0075a7 */ /* 0x000e640008001004 */
[----:B-1----:R-:W-:Y:S05]  /*28a0*/  @P0 BRA `(.L_x_40) ;  /* 0x0000000000080947 */ /* 0x002fea0003800000 */
[----:B------:R-:W1:Y:S02]  /*28b0*/  SYNCS.PHASECHK.TRANS64.TRYWAIT P0, [UR4+0x70], R3 ;  /* 0x00007003ff0075a7 */ /* 0x000e640008001104 */
[----:B-1----:R-:W-:Y:S05]  /*28c0*/  @!P0 BRA `(.L_x_41) ;  /* 0x000000c800808947 */ /* 0x002fea0003800000 */
.L_x_40:
[----:B------:R-:W-:-:S04]  /*28d0*/  UIADD3 UR7, UPT, UPT, UR5, 0x1, URZ ;  /* 0x0000000105077890 */ /* 0x000fc8000fffe0ff */
[----:B------:R-:W-:-:S04]  /*28e0*/  UISETP.NE.AND UP0, UPT, UR7, 0x2, UPT ;  /* 0x000000020700788c */ /* 0x000fc8000bf05270 */
[----:B------:R-:W-:Y:S02]  /*28f0*/  USEL UR8, URZ, 0x1, UP0 ;  /* 0x00000001ff087887 */ /* 0x000fe40008000000 */
[----:B------:R-:W-:-:S04]  /*2900*/  USEL UR7, UR7, URZ, UP0 ;  /* 0x000000ff07077287 */ /* 0x000fc80008000000 */
[----:B------:R-:W-:Y:S01]  /*2910*/  ULEA UR7, UR7, UR6, 0x3 ;  /* 0x0000000607077291 */ /* 0x000fe2000f8e18ff */
[----:B-1----:R-:W-:-:S04]  /*2920*/  LOP3.LUT R3, R12, UR8, RZ, 0x3c, !PT ;  /* 0x000000080c037c12 */ /* 0x002fc8000f8e3cff */
[----:B------:R-:W-:-:S04]  /*2930*/  SHF.L.U32 R0, R3, 0x1f, RZ ;  /* 0x0000001f03007819 */ /* 0x000fc800000006ff */
[----:B------:R-:W1:Y:S02]  /*2940*/  SYNCS.PHASECHK.TRANS64 P0, [UR7+0x70], R0 ;  /* 0x00007000ff0075a7 */ /* 0x000e640008001007 */
[----:B-1----:R-:W-:Y:S05]  /*2950*/  @P0 EXIT ;  /* 0x000000000000094d */ /* 0x002fea0003800000 */
[----:B------:R-:W-:Y:S02]  /*2960*/  SHF.L.U32 R3, R3, 0x1f, RZ ;  /* 0x0000001f03037819 */ /* 0x000fe400000006ff */
[----:B------:R-:W-:-:S07]  /*2970*/  MOV R0, UR7 ;  /* 0x0000000700007c02 */ /* 0x000fce0008000f00 */
.L_x_42:
[----:B-1----:R1:W2:Y:S02]  /*2980*/  SYNCS.PHASECHK.TRANS64.TRYWAIT P0, [R0+URZ+0x70], R3 ;  /* 0x00007003000075a7 */ /* 0x0022a400080011ff */
[----:B--2---:R-:W-:Y:S05]  /*2990*/  @!P0 NANOSLEEP.SYNCS 0x989680 ;  /* 0x009896800000895d */ /* 0x004fea0003900000 */
[----:B------:R-:W2:Y:S02]  /*29a0*/  @!P0 SYNCS.PHASECHK.TRANS64 P0, [R0+URZ+0x70], R3 ;  /* 0x00007003000085a7 */ /* 0x000ea400080010ff */
[----:B--2---:R-:W-:Y:S05]  /*29b0*/  @P0 EXIT ;  /* 0x000000000000094d */ /* 0x004fea0003800000 */
[----:B------:R-:W-:Y:S05]  /*29c0*/  BRA `(.L_x_42) ;  /* 0xfffffffc00ec7947 */ /* 0x000fea000383ffff */
.L_x_35:
[----:B------:R-:W-:Y:S05]  /*29d0*/  BRA.U UP5, `(.L_x_43) ;  /* 0x0000000d05847547 */ /* 0x000fea000b800000 */
[----:B------:R-:W-:Y:S01]  /*29e0*/  UMOV UR4, 0x40 ;  /* 0x0000004000047882 */ /* 0x000fe20000000000 */
[----:B------:R-:W-:Y:S01]  /*29f0*/  NOP ;  /* 0x0000000000007918 */ /* 0x000fe20000000000 */
[----:B------:R-:W-:Y:S01]  /*2a00*/  ULEA UR5, UR46, UR4, 0x18 ;  /* 0x000000042e057291 */ /* 0x000fe2000f8ec0ff */
[----:B------:R-:W-:Y:S02]  /*2a10*/  UMOV UR6, 0x400 ;  /* 0x0000040000067882 */ /* 0x000fe40000000000 */
[----:B------:R-:W-:-:S06]  /*2a20*/  ULEA UR6, UR46, UR6, 0x18 ;  /* 0x000000062e067291 */ /* 0x000fcc000f8ec0ff */
[----:B------:R-:W1:Y:S02]  /*2a30*/  LDS.U8 R0, [UR5+0x1c] ;  /* 0x00001c05ff007984 */ /* 0x000e640008000000 */
[----:B-1----:R-:W-:-:S13]  /*2a40*/  ISETP.NE.AND P0, PT, R0, RZ, PT ;  /* 0x000000ff0000720c */ /* 0x002fda0003f05270 */
[----:B------:R-:W-:Y:S05]  /*2a50*/  @P0 BRA `(.L_x_44) ;  /* 0x0000000000580947 */ /* 0x000fea0003800000 */
[----:B------:R-:W-:-:S13]  /*2a60*/  ELECT P0, URZ, PT ;  /* 0x0000000000ff782f */ /* 0x000fda0003800000 */
[----:B------:R-:W-:Y:S05]  /*2a70*/  @!P0 BRA `(.L_x_45) ;  /* 0x0000000000608947 */ /* 0x000fea0003800000 */
[----:B------:R-:W-:Y:S01]  /*2a80*/  UMOV UR4, 0x10 ;  /* 0x0000001000047882 */ /* 0x000fe20000000000 */
[----:B------:R-:W-:Y:S01]  /*2a90*/  HFMA2 R0, -RZ, RZ, 0, 5.9604644775390625e-08 ;  /* 0x00000001ff007431 */ /* 0x000fe200000001ff */
[----:B------:R-:W-:-:S03]  /*2aa0*/  MOV R2, 0xffff ;  /* 0x0000ffff00027802 */ /* 0x000fc60000000f00 */
[----:B------:R-:W-:Y:S04]  /*2ab0*/  DEPBAR.LE SB1, 0x36 ;  /* 0x00009d800000791a */ /* 0x000fe80000000000 */
[----:B------:R-:W1:Y:S02]  /*2ac0*/  UTCATOMSWS.FIND_AND_SET.ALIGN UP0, UR4, UR4 ;  /* 0x00000004000475e3 */ /* 0x000e640008000800 */
[----:B-1----:R-:W-:Y:S01]  /*2ad0*/  MOV R5, UR4 ;  /* 0x0000000400057c02 */ /* 0x002fe20008000f00 */
[----:B------:R-:W-:Y:S06]  /*2ae0*/  BRA.U UP0, `(.L_x_46) ;  /* 0x0000000100187547 */ /* 0x000fec000b800000 */
.L_x_47:
[----:B------:R-:W-:Y:S05]  /*2af0*/  NANOSLEEP 0x64 ;  /* 0x000000640000795d */ /* 0x000fea0003800000 */
[----:B------:R-:W-:-:S05]  /*2b00*/  UMOV UR4, 0x10 ;  /* 0x0000001000047882 */ /* 0x000fca0000000000 */
[----:B------:R-:W-:Y:S04]  /*2b10*/  DEPBAR.LE SB1, 0x36 ;  /* 0x00009d800000791a */ /* 0x000fe80000000000 */
[----:B------:R-:W1:Y:S02]  /*2b20*/  UTCATOMSWS.FIND_AND_SET.ALIGN UP0, UR4, UR4 ;  /* 0x00000004000475e3 */ /* 0x000e640008000800 */
[----:B-1----:R-:W-:Y:S01]  /*2b30*/  MOV R5, UR4 ;  /* 0x0000000400057c02 */ /* 0x002fe20008000f00 */
[----:B------:R-:W-:Y:S05]  /*2b40*/  BRA.U !UP0, `(.L_x_47) ;  /* 0xfffffffd08e87547 */ /* 0x000fea000b83ffff */
.L_x_46:
[-C--:B------:R-:W-:Y:S02]  /*2b50*/  SHF.L.U32 R2, R2, R5.reuse, RZ ;  /* 0x0000000502027219 */ /* 0x080fe400000006ff */
[----:B------:R-:W-:Y:S01]  /*2b60*/  SHF.L.U32 R0, R0, R5, RZ ;  /* 0x0000000500007219 */ /* 0x000fe200000006ff */
[----:B------:R-:W-:Y:S02]  /*2b70*/  IMAD.SHL.U32 R5, R5, 0x20, RZ ;  /* 0x0000002005057824 */ /* 0x000fe400078e00ff */
[----:B------:R1:W-:Y:S04]  /*2b80*/  ATOMS.OR RZ, [UR5+0x14], R2 ;  /* 0x00001402ffff798c */ /* 0x0003e8000b000005 */
[----:B------:R1:W-:Y:S04]  /*2b90*/  ATOMS.OR RZ, [UR5+0x18], R0 ;  /* 0x00001800ffff798c */ /* 0x0003e8000b000005 */
[----:B------:R1:W-:Y:S01]  /*2ba0*/  STS [UR6+0xe0], R5 ;  /* 0x0000e005ff007988 */ /* 0x0003e20008000806 */
[----:B------:R-:W-:Y:S05]  /*2bb0*/  BRA `(.L_x_45) ;  /* 0x0000000000107947 */ /* 0x000fea0003800000 */
.L_x_44:
[----:B------:R-:W-:Y:S02]  /*2bc0*/  MOV R0, 0xffffffff ;  /* 0xffffffff00007802 */ /* 0x000fe40000000f00 */
[----:B------:R-:W-:-:S03]  /*2bd0*/  MOV R4, 0x2c00 ;  /* 0x00002c0000047802 */ /* 0x000fc60000000f00 */
[----:B------:R1:W-:Y:S04]  /*2be0*/  STS [UR6+0xe0], R0 ;  /* 0x0000e000ff007988 */ /* 0x0003e80008000806 */
[----:B-1---5:R-:W-:Y:S05]  /*2bf0*/  CALL.REL.NOINC `($__internal_1_$__cuda_sm10x_tcgen05_guardrail_trap_phase_invalid_during_alloc) ;  /* 0x000000d0001c7944 */ /* 0x022fea0003c00000 */
.L_x_45:
[----:B------:R-:W-:Y:S05]  /*2c00*/  WARPSYNC.ALL ;  /* 0x0000000000007948 */ /* 0x000fea0003800000 */
[----:B------:R-:W2:Y:S01]  /*2c10*/  S2UR UR13, SR_CgaCtaId ;  /* 0x00000000000d79c3 */ /* 0x000ea20000008800 */
[----:B------:R-:W-:Y:S01]  /*2c20*/  UMOV UR4, 0x400 ;  /* 0x0000040000047882 */ /* 0x000fe20000000000 */
[----:B------:R-:W-:-:S06]  /*2c30*/  NOP ;  /* 0x0000000000007918 */ /* 0x000fcc0000000000 */
[----:B------:R-:W-:Y:S06]  /*2c40*/  BAR.ARV 0x6, 0xa0 ;  /* 0x0182800000007b1d */ /* 0x000fec0000002000 */
[----:B------:R-:W-:Y:S01]  /*2c50*/  UISETP.LT.AND UP0, UPT, UR45, 0x1, UPT ;  /* 0x000000012d00788c */ /* 0x000fe2000bf01270 */
[----:B------:R-:W-:Y:S01]  /*2c60*/  LOP3.LUT R3, R3, 0xffff, RZ, 0xc0, !PT ;  /* 0x0000ffff03037812 */ /* 0x000fe200078ec0ff */
[----:B------:R-:W3:Y:S01]  /*2c70*/  LDCU UR10, c[0x0][0x38c] ;  /* 0x00007180ff0a77ac */ /* 0x000ee20008000800 */
[----:B------:R-:W-:Y:S02]  /*2c80*/  IMAD.MOV.U32 R9, RZ, RZ, RZ ;  /* 0x000000ffff097224 */ /* 0x000fe400078e00ff */
[----:B------:R-:W-:Y:S01]  /*2c90*/  R2UR UR38, R3 ;  /* 0x00000000032672ca */ /* 0x000fe200000e0000 */
[----:B------:R-:W-:Y:S01]  /*2ca0*/  IMAD.MOV.U32 R8, RZ, RZ, 0x1 ;  /* 0x00000001ff087424 */ /* 0x000fe200078e00ff */
[----:B-1----:R-:W-:Y:S01]  /*2cb0*/  CS2R R2, SRZ ;  /* 0x0000000000027805 */ /* 0x002fe2000001ff00 */
[----:B------:R-:W-:Y:S01]  /*2cc0*/  UMOV UR26, URZ ;  /* 0x000000ff001a7c82 */ /* 0x000fe20008000000 */
[----:B--2---:R-:W-:-:S02]  /*2cd0*/  ULEA UR13, UR13, UR4, 0x18 ;  /* 0x000000040d0d7291 */ /* 0x004fc4000f8ec0ff */
[----:B------:R-:W-:Y:S02]  /*2ce0*/  USEL UR4, UR45, 0x1, !UP0 ;  /* 0x000000012d047887 */ /* 0x000fe4000c000000 */
[----:B------:R-:W-:Y:S02]  /*2cf0*/  UIADD3 UR6, UPT, UPT, UR13, 0xc400, URZ ;  /* 0x0000c4000d067890 */ /* 0x000fe4000fffe0ff */
[----:B------:R-:W-:Y:S02]  /*2d00*/  UIADD3 UR7, UPT, UPT, UR13, 0x34400, URZ ;  /* 0x000344000d077890 */ /* 0x000fe4000fffe0ff */
[----:B------:R-:W-:Y:S01]  /*2d10*/  USHF.R.U32.HI UR6, URZ, 0x4, UR6 ;  /* 0x00000004ff067899 */ /* 0x000fe20008011606 */
[----:B------:R-:W1:Y:S01]  /*2d20*/  LDS R0, [UR13+0xe0] ;  /* 0x0000e00dff007984 */ /* 0x000e620008000800 */
[----:B------:R-:W-:Y:S02]  /*2d30*/  UIADD3 UR42, UPT, UPT, -UR4, URZ, URZ ;  /* 0x000000ff042a7290 */ /* 0x000fe4000fffe1ff */
[----:B------:R-:W-:-:S02]  /*2d40*/  UIADD3 UR5, UPT, UPT, UR13, 0x14400, URZ ;  /* 0x000144000d057890 */ /* 0x000fc4000fffe0ff */
[----:B------:R-:W-:Y:S02]  /*2d50*/  USHF.R.U32.HI UR4, URZ, 0x4, UR7 ;  /* 0x00000004ff047899 */ /* 0x000fe40008011607 */
[----:B------:R-:W-:Y:S02]  /*2d60*/  ULOP3.LUT UR6, UR6, 0x3fff, URZ, 0xc0, !UPT ;  /* 0x00003fff06067892 */ /* 0x000fe4000f8ec0ff */
[----:B------:R-:W-:Y:S02]  /*2d70*/  USHF.R.U32.HI UR5, URZ, 0x4, UR5 ;  /* 0x00000004ff057899 */ /* 0x000fe40008011605 */
[----:B------:R-:W-:Y:S02]  /*2d80*/  ULOP3.LUT UR39, UR6, 0x10000, URZ, 0xfc, !UPT ;  /* 0x0001000006277892 */ /* 0x000fe4000f8efcff */
[----:B------:R-:W-:Y:S02]  /*2d90*/  ULOP3.LUT UR5, UR5, 0x3fff, URZ, 0xc0, !UPT ;  /* 0x00003fff05057892 */ /* 0x000fe4000f8ec0ff */
[----:B------:R-:W-:-:S02]  /*2da0*/  ULOP3.LUT UR4, UR4, 0x3fff, URZ, 0xc0, !UPT ;  /* 0x00003fff04047892 */ /* 0x000fc4000f8ec0ff */
[----:B------:R-:W-:Y:S02]  /*2db0*/  ULOP3.LUT UR40, UR5, 0x10000, URZ, 0xfc, !UPT ;  /* 0x0001000005287892 */ /* 0x000fe4000f8efcff */
[----:B------:R-:W-:Y:S02]  /*2dc0*/  ULOP3.LUT UR41, UR4, 0x10000, URZ, 0xfc, !UPT ;  /* 0x0001000004297892 */ /* 0x000fe4000f8efcff */
[----:B------:R-:W-:Y:S02]  /*2dd0*/  UIADD3 UR43, UPT, UPT, UR13, 0x80, URZ ;  /* 0x000000800d2b7890 */ /* 0x000fe4000fffe0ff */
[----:B---3--:R-:W-:Y:S01]  /*2de0*/  UISETP.GE.AND UP3, UPT, UR10, 0x1, UPT ;  /* 0x000000010a00788c */ /* 0x008fe2000bf66270 */
[----:B-1----:R-:W-:Y:S01]  /*2df0*/  R2UR UR29, R0 ;  /* 0x00000000001d72ca */ /* 0x002fe200000e0000 */
[----:B------:R-:W-:-:S05]  /*2e00*/  IMAD.MOV.U32 R0, RZ, RZ, 0x840 ;  /* 0x00000840ff007424 */ /* 0x000fca00078e00ff */
[C---:B------:R-:W-:Y:S02]  /*2e10*/  R2UR UR8, R0.reuse ;  /* 0x00000000000872ca */ /* 0x040fe400000e0000 */
[----:B------:R-:W-:-:S05]  /*2e20*/  R2UR UR6, R0 ;  /* 0x00000000000672ca */ /* 0x000fca00000e0000 */
[----:B------:R-:W-:Y:S02]  /*2e30*/  ULOP3.LUT UR7, UR29, 0x1, URZ, 0xc0, !UPT ;  /* 0x000000011d077892 */ /* 0x000fe4000f8ec0ff */
[----:B------:R-:W-:Y:S02]  /*2e40*/  UIADD3 UR36, UPT, UPT, UR29, 0x1e1, URZ ;  /* 0x000001e11d247890 */ /* 0x000fe4000fffe0ff */
[----:B------:R-:W-:Y:S02]  /*2e50*/  ULOP3.LUT UR9, UR7, 0x14, URZ, 0xfc, !UPT ;  /* 0x0000001407097892 */ /* 0x000fe4000f8efcff */
[----:B------:R-:W-:Y:S01]  /*2e60*/  UIADD3 UR34, UPT, UPT, UR29, 0x1e3, URZ ;  /* 0x000001e31d227890 */ /* 0x000fe2000fffe0ff */
[----:B------:R-:W-:Y:S01]  /*2e70*/  R2UR UR7, R0 ;  /* 0x00000000000772ca */ /* 0x000fe200000e0000 */
[----:B------:R-:W-:Y:S02]  /*2e80*/  ULOP3.LUT UR5, UR36, 0x1, URZ, 0xc0, !UPT ;  /* 0x0000000124057892 */ /* 0x000fe4000f8ec0ff */
[----:B------:R-:W-:-:S02]  /*2e90*/  ULOP3.LUT UR4, UR34, 0x1, URZ, 0xc0, !UPT ;  /* 0x0000000122047892 */ /* 0x000fc4000f8ec0ff */
[----:B------:R-:W-:Y:S02]  /*2ea0*/  UPRMT UR33, UR9, 0x5410, UR8 ;  /* 0x0000541009217896 */ /* 0x000fe40008000008 */
[----:B------:R-:W-:Y:S02]  /*2eb0*/  UIADD3 UR32, UPT, UPT, UR29, 0x1e0, URZ ;  /* 0x000001e01d207890 */ /* 0x000fe4000fffe0ff */
[----:B------:R-:W-:Y:S02]  /*2ec0*/  ULOP3.LUT UR30, UR29, 0xfffffffe, URZ, 0xc0, !UPT ;  /* 0xfffffffe1d1e7892 */ /* 0x000fe4000f8ec0ff */
[----:B------:R-:W-:Y:S02]  /*2ed0*/  ULOP3.LUT UR5, UR5, 0x14, URZ, 0xfc, !UPT ;  /* 0x0000001405057892 */ /* 0x000fe4000f8efcff */
[----:B------:R-:W-:Y:S02]  /*2ee0*/  ULOP3.LUT UR4, UR4, 0x14, URZ, 0xfc, !UPT ;  /* 0x0000001404047892 */ /* 0x000fe4000f8efcff */
[----:B------:R-:W-:-:S02]  /*2ef0*/  ULOP3.LUT UR32, UR32, 0xfffffffe, URZ, 0xc0, !UPT ;  /* 0xfffffffe20207892 */ /* 0x000fc4000f8ec0ff */
[----:B------:R-:W-:Y:S02]  /*2f00*/  ULOP3.LUT UR36, UR36, 0xfffffffe, URZ, 0xc0, !UPT ;  /* 0xfffffffe24247892 */ /* 0x000fe4000f8ec0ff */
[----:B------:R-:W-:Y:S02]  /*2f10*/  UIADD3 UR30, UPT, UPT, UR30, 0x1e2, URZ ;  /* 0x000001e21e1e7890 */ /* 0x000fe4000fffe0ff */
[----:B------:R-:W-:Y:S02]  /*2f20*/  ULOP3.LUT UR34, UR34, 0xfffffffe, URZ, 0xc0, !UPT ;  /* 0xfffffffe22227892 */ /* 0x000fe4000f8ec0ff */
[----:B------:R-:W-:Y:S02]  /*2f30*/  UPRMT UR37, UR5, 0x5410, UR7 ;  /* 0x0000541005257896 */ /* 0x000fe40008000007 */
[----:B------:R-:W-:Y:S01]  /*2f40*/  UPRMT UR35, UR4, 0x5410, UR6 ;  /* 0x0000541004237896 */ /* 0x000fe20008000006 */
[----:B------:R-:W-:-:S11]  /*2f50*/  UMOV UR31, UR33 ;  /* 0x00000021001f7c82 */ /* 0x000fd60008000000 */
.L_x_55:
[----:B------:R-:W-:Y:S02]  /*2f60*/  LEA R0, R9, UR13, 0x3 ;  /* 0x0000000d09007c11 */ /* 0x000fe4000f8e18ff */
[----:B------:R-:W-:Y:S02]  /*2f70*/  SHF.L.U32 R5, R3, 0x1f, RZ ;  /* 0x0000001f03057819 */ /* 0x000fe400000006ff */
[----:B------:R-:W-:Y:S02]  /*2f80*/  LEA R6, R9, UR13, 0x4 ;  /* 0x0000000d09067c11 */ /* 0x000fe4000f8e20ff */
[----:B-1----:R-:W1:Y:S02]  /*2f90*/  SYNCS.PHASECHK.TRANS64.TRYWAIT P0, [R0+URZ+0x60], R5 ;  /* 0x00006005000075a7 */ /* 0x002e6400080011ff */
[----:B-123--:R-:W-:Y:S05]  /*2fa0*/  @!P0 BRA `(.L_x_48) ;  /* 0x000000c000e08947 */ /* 0x00efea0003800000 */
.L_x_184:
[----:B-1----:R-:W1:Y:S01]  /*2fb0*/  LDS.128 R4, [R6+0xc0] ;  /* 0x0000c00006047984 */ /* 0x002e620000000c00 */
[----:B------:R-:W-:Y:S02]  /*2fc0*/  VIADD R0, R0, 0x70 ;  /* 0x0000007000007836 */ /* 0x000fe40000000000 */
[----:B------:R-:W-:Y:S01]  /*2fd0*/  VIADD R9, R9, 0x1 ;  /* 0x0000000109097836 */ /* 0x000fe20000000000 */
[----:B------:R-:W-:Y:S01]  /*2fe0*/  @!PT LDS RZ, [RZ] ;  /* 0x00000000fffff984 */ /* 0x000fe20000000800 */
[----:B------:R-:W-:Y:S01]  /*2ff0*/  @!PT LDS RZ, [RZ] ;  /* 0x00000000fffff984 */ /* 0x000fe20000000800 */
[----:B------:R-:W-:Y:S01]  /*3000*/  @!PT LDS RZ, [RZ] ;  /* 0x00000000fffff984 */ /* 0x000fe20000000800 */
[----:B------:R-:W-:Y:S01]  /*3010*/  @!PT LDS RZ, [RZ] ;  /* 0x00000000fffff984 */ /* 0x000fe20000000800 */
[----:B------:R2:W-:Y:S06]  /*3020*/  MEMBAR.ALL.CTA ;  /* 0x0000000000007992 */ /* 0x0005ec0000008000 */
[----:B--2---:R-:W2:Y:S01]  /*3030*/  FENCE.VIEW.ASYNC.S ;  /* 0x00000000000073c6 */ /* 0x004ea20000000000 */
[----:B------:R-:W-:-:S04]  /*3040*/  PRMT R0, RZ, 0x654, R0 ;  /* 0x00000654ff007816 */ /* 0x000fc80000000000 */
[----:B--2---:R2:W-:Y:S01]  /*3050*/  SYNCS.ARRIVE.TRANS64.RED.A1T0 RZ, [R0+URZ], RZ ;  /* 0x000000ff00ff79a7 */ /* 0x0045e200081004ff */
[----:B-1----:R-:W-:Y:S02]  /*3060*/  LOP3.LUT P1, RZ, R6, 0x1, RZ, 0xc0, !PT ;  /* 0x0000000106ff7812 */ /* 0x002fe4000782c0ff */
[----:B------:R-:W-:Y:S01]  /*3070*/  LOP3.LUT R4, R8, 0x1, RZ, 0x3c, !PT ;  /* 0x0000000108047812 */ /* 0x000fe200078e3cff */
[----:B--2---:R-:W-:Y:S10]  /*3080*/  BRA.U !UP3, `(.L_x_49) ;  /* 0x000000050b007547 */ /* 0x004ff4000b800000 */
[----:B------:R-:W-:Y:S01]  /*3090*/  ULEA UR4, UR26, UR13, 0x3 ;  /* 0x0000000d1a047291 */ /* 0x000fe2000f8e18ff */
[----:B------:R-:W-:Y:S01]  /*30a0*/  SHF.L.U32 R0, R2, 0x1f, RZ ;  /* 0x0000001f02007819 */ /* 0x000fe200000006ff */
[----:B------:R-:W-:Y:S01]  /*30b0*/  UMOV UR23, URZ ;  /* 0x000000ff00177c82 */ /* 0x000fe20008000000 */
[----:B------:R-:W-:Y:S01]  /*30c0*/  R2UR UR22, R4 ;  /* 0x00000000041672ca */ /* 0x000fe200000e0000 */
[----:B------:R-:W-:Y:S01]  /*30d0*/  UMOV UR25, 0x1 ;  /* 0x0000000100197882 */ /* 0x000fe20000000000 */
[----:B------:R-:W-:Y:S01]  /*30e0*/  UMOV UR27, UR42 ;  /* 0x0000002a001b7c82 */ /* 0x000fe20008000000 */
[----:B------:R-:W-:Y:S01]  /*30f0*/  UMOV UR24, UR45 ;  /* 0x0000002d00187c82 */ /* 0x000fe20008000000 */
[----:B------:R-:W-:Y:S02]  /*3100*/  UMOV UR12, UR26 ;  /* 0x0000001a000c7c82 */ /* 0x000fe40008000000 */
[----:B------:R1:W2:Y:S07]  /*3110*/  SYNCS.PHASECHK.TRANS64.TRYWAIT P2, [UR4], R0 ;  /* 0x00000000ff0075a7 */ /* 0x0002ae0008041104 */
[----:B------:R-:W-:-:S12]  /*3120*/  UIMAD UR22, UR22, 0xe0, UR29 ;  /* 0x000000e0161678a4 */ /* 0x000fd8000f8e021d */
.L_x_54:
[----:B------:R-:W-:Y:S02]  /*3130*/  UIADD3 UR27, UPT, UPT, UR27, 0x1, URZ ;  /* 0x000000011b1b7890 */ /* 0x000fe4000fffe0ff */
[----:B---3--:R-:W-:Y:S02]  /*3140*/  ULEA UR8, UR12, UR13, 0x3 ;  /* 0x0000000d0c087291 */ /* 0x008fe4000f8e18ff */
[----:B------:R-:W-:Y:S01]  /*3150*/  UISETP.NE.AND UP2, UPT, UR27, URZ, UPT ;  /* 0x000000ff1b00728c */ /* 0x000fe2000bf45270 */
[----:B--2---:R-:W-:Y:S10]  /*3160*/  @P2 BRA `(.L_x_50) ;  /* 0x00000000000c2947 */ /* 0x004ff40003800000 */
[----:B------:R-:W-:Y:S04]  /*3170*/  SHF.L.U32 R5, R2, 0x1f, RZ ;  /* 0x0000001f02057819 */ /* 0x000fe800000006ff */
[----:B------:R-:W2:Y:S02]  /*3180*/  SYNCS.PHASECHK.TRANS64.TRYWAIT P0, [UR8], R5 ;  /* 0x00000005ff0075a7 */ /* 0x000ea40008001108 */
[----:B--2---:R-:W-:Y:S05]  /*3190*/  @!P0 BRA `(.L_x_51) ;  /* 0x000000c000788947 */ /* 0x004fea0003800000 */
.L_x_50:
[----:B------:R-:W-:Y:S01]  /*31a0*/  UISETP.NE.AND UP0, UPT, UR24, 0x1, UPT ;  /* 0x000000011800788c */ /* 0x000fe2000bf05270 */
[----:B------:R-:W-:Y:S01]  /*31b0*/  PLOP3.LUT P2, PT, PT, PT, PT, 0x80, 0x8 ;  /* 0x000000000008781c */ /* 0x000fe20003f4f070 */
[----:B------:R-:W-:Y:S02]  /*31c0*/  UIADD3 UR4, UPT, UPT, UR12, 0x1, URZ ;  /* 0x000000010c047890 */ /* 0x000fe4000fffe0ff */
[----:B------:R-:W-:Y:S02]  /*31d0*/  ULEA UR6, UR12, UR41, 0x7 ;  /* 0x000000290c067291 */ /* 0x000fe4000f8e38ff */
[----:B------:R-:W-:Y:S01]  /*31e0*/  UISETP.NE.AND UP1, UPT, UR4, 0x2, UPT ;  /* 0x000000020400788c */ /* 0x000fe2000bf25270 */
[----:B------:R-:W-:Y:S01]  /*31f0*/  PLOP3.LUT P0, PT, PT, PT, UP0, 0x80, 0x8 ;  /* 0x000000000008781c */ /* 0x000fe20003f0f008 */
[----:B------:R-:W-:Y:S02]  /*3200*/  UMOV UR7, 0x4008 ;  /* 0x0000400800077882 */ /* 0x000fe40000000000 */
[----:B------:R-:W-:Y:S02]  /*3210*/  USEL UR5, URZ, 0x1, UP1 ;  /* 0x00000001ff057887 */ /* 0x000fe40008800000 */
[----:B------:R-:W-:Y:S04]  /*3220*/  USEL UR26, UR4, URZ, UP1 ;  /* 0x000000ff041a7287 */ /* 0x000fe80008800000 */
[----:B------:R-:W-:Y:S01]  /*3230*/  @UP0 ULEA UR4, UR26, UR13, 0x3 ;  /* 0x0000000d1a040291 */ /* 0x000fe2000f8e18ff */
[----:B------:R-:W-:Y:S01]  /*3240*/  LOP3.LUT R2, R2, UR5, RZ, 0x3c, !PT ;  /* 0x0000000502027c12 */ /* 0x000fe2000f8e3cff */
[----:B------:R-:W-:Y:S03]  /*3250*/  UISETP.NE.AND UP0, UPT, UR25, 0x1, UPT ;  /* 0x000000011900788c */ /* 0x000fe6000bf05270 */
[----:B-1----:R-:W-:Y:S04]  /*3260*/  @P0 SHF.L.U32 R0, R2, 0x1f, RZ ;  /* 0x0000001f02000819 */ /* 0x002fe800000006ff */
[----:B------:R1:W2:Y:S01]  /*3270*/  @P0 SYNCS.PHASECHK.TRANS64.TRYWAIT P2, [UR4], R0 ;  /* 0x00000000ff0005a7 */ /* 0x0002a20008041104 */
[----:B------:R1:W-:Y:S01]  /*3280*/  UTCCP.T.S.128dp128bit tmem[UR29+0x1e0], gdesc[UR6] ;  /* 0x0001e0061d0079e7 */ /* 0x0003e20008180000 */
[----:B------:R-:W-:Y:S05]  /*3290*/  BRA.U UP0, `(.L_x_52) ;  /* 0x00000001000c7547 */ /* 0x000fea000b800000 */
[----:B------:R-:W-:Y:S04]  /*32a0*/  SHF.L.U32 R5, R8, 0x1f, RZ ;  /* 0x0000001f08057819 */ /* 0x000fe800000006ff */
[----:B------:R-:W3:Y:S02]  /*32b0*/  SYNCS.PHASECHK.TRANS64.TRYWAIT P0, [UR13+0x88], R5 ;  /* 0x00008805ff0075a7 */ /* 0x000ee4000800110d */
[----:B---3--:R-:W-:Y:S05]  /*32c0*/  @!P0 BRA `(.L_x_53) ;  /* 0x000000c000448947 */ /* 0x008fea0003800000 */
.L_x_52:
[----:B-1----:R-:W-:Y:S02]  /*32d0*/  ULEA UR6, UR12, UR40, 0xc ;  /* 0x000000280c067291 */ /* 0x002fe4000f8e60ff */
[----:B------:R-:W-:Y:S02]  /*32e0*/  ULEA UR4, UR12, UR39, 0xa ;  /* 0x000000270c047291 */ /* 0x000fe4000f8e50ff */
[----:B------:R-:W-:Y:S02]  /*32f0*/  UISETP.NE.U32.AND UP0, UPT, UR23, URZ, UPT ;  /* 0x000000ff1700728c */ /* 0x000fe4000bf05070 */
[----:B------:R-:W-:Y:S02]  /*3300*/  UIADD3 UR20, UPT, UPT, UR6, 0x4, URZ ;  /* 0x0000000406147890 */ /* 0x000fe4000fffe0ff */
[----:B------:R-:W-:Y:S02]  /*3310*/  UIADD3 UR18, UPT, UPT, UR4, 0x2, URZ ;  /* 0x0000000204127890 */ /* 0x000fe4000fffe0ff */
[----:B------:R-:W-:Y:S02]  /*3320*/  UIADD3 UR28, UPT, UPT, UR8, 0x10, URZ ;  /* 0x00000010081c7890 */ /* 0x000fe4000fffe0ff */
[----:B------:R-:W-:Y:S02]  /*3330*/  UIADD3 UR16, UPT, UPT, UR6, 0x800, URZ ;  /* 0x0000080006107890 */ /* 0x000fe4000fffe0ff */
[----:B------:R-:W-:Y:S02]  /*3340*/  UIADD3 UR14, UPT, UPT, UR4, 0x4, URZ ;  /* 0x00000004040e7890 */ /* 0x000fe4000fffe0ff */
[----:B------:R-:W-:Y:S02]  /*3350*/  UIADD3 UR10, UPT, UPT, UR6, 0x804, URZ ;  /* 0x00000804060a7890 */ /* 0x000fe4000fffe0ff */
[----:B------:R-:W-:Y:S02]  /*3360*/  UIADD3 UR8, UPT, UPT, UR4, 0x6, URZ ;  /* 0x0000000604087890 */ /* 0x000fe4000fffe0ff */
[----:B------:R-:W-:Y:S02]  /*3370*/  UIADD3 UR25, UPT, UPT, UR25, 0x1, URZ ;  /* 0x0000000119197890 */ /* 0x000fe4000fffe0ff */
[----:B------:R-:W-:Y:S01]  /*3380*/  UIADD3 UR24, UPT, UPT, UR24, -0x1, URZ ;  /* 0xffffffff18187890 */ /* 0x000fe2000fffe0ff */
[----:B------:R-:W-:Y:S01]  /*3390*/  UMOV UR7, 0x40004040 ;  /* 0x4000404000077882 */ /* 0x000fe20000000000 */
[----:B------:R-:W-:Y:S01]  /*33a0*/  UMOV UR5, 0x40004040 ;  /* 0x4000404000057882 */ /* 0x000fe20000000000 */
[----:B------:R-:W-:Y:S01]  /*33b0*/  UMOV UR21, 0x40004040 ;  /* 0x4000404000157882 */ /* 0x000fe20000000000 */
[----:B------:R3:W-:Y:S01]  /*33c0*/  UTCHMMA gdesc[UR4], gdesc[UR6], tmem[UR22], tmem[UR32], idesc[UR33], UP0 ;  /* 0x00ff2006040075ea */ /* 0x0007e20008000016 */
[----:B------:R-:W-:Y:S01]  /*33d0*/  UMOV UR19, 0x40004040 ;  /* 0x4000404000137882 */ /* 0x000fe20000000000 */
[----:B------:R-:W-:Y:S01]  /*33e0*/  UMOV UR17, 0x40004040 ;  /* 0x4000404000117882 */ /* 0x000fe20000000000 */
[----:B------:R3:W-:Y:S01]  /*33f0*/  UTCHMMA gdesc[UR18], gdesc[UR20], tmem[UR22], tmem[UR36], idesc[UR37], UPT ;  /* 0x00ff2414120075ea */ /* 0x0007e2000b800016 */
[----:B------:R-:W-:Y:S01]  /*3400*/  UMOV UR15, 0x40004040 ;  /* 0x40004040000f7882 */ /* 0x000fe20000000000 */
[----:B------:R-:W-:Y:S01]  /*3410*/  UMOV UR11, 0x40004040 ;  /* 0x40004040000b7882 */ /* 0x000fe20000000000 */
[----:B------:R3:W-:Y:S01]  /*3420*/  UTCHMMA gdesc[UR14], gdesc[UR16], tmem[UR22], tmem[UR30], idesc[UR31], UPT ;  /* 0x00ff1e100e0075ea */ /* 0x0007e2000b800016 */
[----:B------:R-:W-:Y:S01]  /*3430*/  UMOV UR9, 0x40004040 ;  /* 0x4000404000097882 */ /* 0x000fe20000000000 */
[----:B------:R-:W-:Y:S01]  /*3440*/  UMOV UR23, 0x1 ;  /* 0x0000000100177882 */ /* 0x000fe20000000000 */
[----:B------:R3:W-:Y:S01]  /*3450*/  UTCHMMA gdesc[UR8], gdesc[UR10], tmem[UR22], tmem[UR34], idesc[UR35], UPT ;  /* 0x00ff220a080075ea */ /* 0x0007e2000b800016 */
[----:B------:R3:W-:Y:S01]  /*3460*/  UTCBAR.MULTICAST [UR28], URZ, UR38 ;  /* 0x000000ff1c0073e9 */ /* 0x0007e20008000826 */
[----:B------:R-:W-:Y:S01]  /*3470*/  UMOV UR12, UR26 ;  /* 0x0000001a000c7c82 */ /* 0x000fe20008000000 */
[----:B------:R-:W-:Y:S05]  /*3480*/  BRA.U UP2, `(.L_x_54) ;  /* 0xfffffffd02287547 */ /* 0x000fea000b83ffff */
.L_x_49:
[C---:B------:R-:W-:Y:S01]  /*3490*/  ISETP.NE.AND P0, PT, R9.reuse, 0x2, PT ;  /* 0x000000020900780c */ /* 0x040fe20003f05270 */
[----:B------:R1:W-:Y:S01]  /*34a0*/  UTCBAR [UR43], URZ ;  /* 0x000000ff2b0073e9 */ /* 0x0003e200080000ff */
[----:B------:R-:W-:Y:S02]  /*34b0*/  IMAD.MOV.U32 R8, RZ, RZ, R4 ;  /* 0x000000ffff087224 */ /* 0x000fe400078e0004 */
[----:B------:R-:W-:Y:S02]  /*34c0*/  SEL R0, RZ, 0x1, P0 ;  /* 0x00000001ff007807 */ /* 0x000fe40000000000 */
[----:B------:R-:W-:Y:S02]  /*34d0*/  SEL R9, R9, RZ, P0 ;  /* 0x000000ff09097207 */ /* 0x000fe40000000000 */
[----:B------:R-:W-:Y:S01]  /*34e0*/  LOP3.LUT R3, R3, R0, RZ, 0x3c, !PT ;  /* 0x0000000003037212 */ /* 0x000fe200078e3cff */
[----:B------:R-:W-:Y:S06]  /*34f0*/  @P1 BRA `(.L_x_55) ;  /* 0xfffffff800981947 */ /* 0x000fec000383ffff */
[----:B---3--:R-:W3:Y:S01]  /*3500*/  S2UR UR6, SR_CgaCtaId ;  /* 0x00000000000679c3 */ /* 0x008ee20000008800 */
[----:B------:R-:W-:Y:S01]  /*3510*/  ELECT P0, URZ, PT ;  /* 0x0000000000ff782f */ /* 0x000fe20003800000 */
[----:B------:R-:W-:Y:S01]  /*3520*/  IMAD.MOV.U32 R0, RZ, RZ, 0x1 ;  /* 0x00000001ff007424 */ /* 0x000fe200078e00ff */
[----:B------:R-:W-:Y:S01]  /*3530*/  UMOV UR4, 0x40 ;  /* 0x0000004000047882 */ /* 0x000fe20000000000 */
[----:B------:R-:W-:-:S04]  /*3540*/  SHF.L.U32 R3, RZ, 0x1f, RZ ;  /* 0x0000001fff037819 */ /* 0x000fc800000006ff */
[----:B------:R-:W-:Y:S01]  /*3550*/  UVIRTCOUNT.DEALLOC.SMPOOL 0x80 ;  /* 0x000000800000784c */ /* 0x000fe20000000000 */
[----:B---3--:R-:W-:-:S09]  /*3560*/  ULEA UR6, UR6, UR4, 0x18 ;  /* 0x0000000406067291 */ /* 0x008fd2000f8ec0ff */
[----:B------:R3:W-:Y:S01]  /*3570*/  @P0 STS.U8 [UR6+0x1c], R0 ;  /* 0x00001c00ff000988 */ /* 0x0007e20008000006 */
[----:B------:R-:W4:Y:S02]  /*3580*/  SYNCS.PHASECHK.TRANS64.TRYWAIT P0, [UR13+0xb0], R3 ;  /* 0x0000b003ff0075a7 */ /* 0x000f24000800110d */
[----:B---34-:R-:W-:Y:S05]  /*3590*/  @!P0 BRA `(.L_x_56) ;  /* 0x000000bc00a88947 */ /* 0x018fea0003800000 */
.L_x_188:
[----:B------:R-:W-:Y:S01]  /*35a0*/  NOP ;  /* 0x0000000000007918 */ /* 0x000fe20000000000 */
[----:B---3--:R-:W3:Y:S01]  /*35b0*/  LDS R0, [UR6+0x14] ;  /* 0x00001406ff007984 */ /* 0x008ee20008000800 */
[----:B------:R-:W-:Y:S01]  /*35c0*/  ULOP3.LUT UR4, UR29, 0xffff, URZ, 0xc0, !UPT ;  /* 0x0000ffff1d047892 */ /* 0x000fe2000f8ec0ff */
[----:B------:R-:W-:Y:S01]  /*35d0*/  UMOV UR5, 0xffff ;  /* 0x0000ffff00057882 */ /* 0x000fe20000000000 */
[----:B------:R-:W-:Y:S02]  /*35e0*/  UMOV UR7, 0x1 ;  /* 0x0000000100077882 */ /* 0x000fe40000000000 */
[----:B------:R-:W-:-:S04]  /*35f0*/  USHF.R.U32.HI UR4, URZ, 0x5, UR4 ;  /* 0x00000005ff047899 */ /* 0x000fc80008011604 */
[----:B------:R-:W-:Y:S02]  /*3600*/  USHF.L.U32 UR5, UR5, UR4, URZ ;  /* 0x0000000405057299 */ /* 0x000fe400080006ff */
[----:B------:R-:W-:-:S04]  /*3610*/  USHF.L.U32 UR4, UR7, UR4, URZ ;  /* 0x0000000407047299 */ /* 0x000fc800080006ff */
[----:B---3--:R-:W-:-:S04]  /*3620*/  LOP3.LUT R0, R0, UR5, RZ, 0xc0, !PT ;  /* 0x0000000500007c12 */ /* 0x008fc8000f8ec0ff */
[----:B------:R-:W-:-:S13]  /*3630*/  ISETP.NE.AND P0, PT, R0, UR5, PT ;  /* 0x0000000500007c0c */ /* 0x000fda000bf05270 */
[----:B------:R-:W-:Y:S05]  /*3640*/  @P0 BRA `(.L_x_57) ;  /* 0x0000000000580947 */ /* 0x000fea0003800000 */
[----:B------:R-:W3:Y:S02]  /*3650*/  LDS R0, [UR6+0x18] ;  /* 0x00001806ff007984 */ /* 0x000ee40008000800 */
[----:B---3--:R-:W-:-:S04]  /*3660*/  LOP3.LUT R0, R0, UR4, RZ, 0xc0, !PT ;  /* 0x0000000400007c12 */ /* 0x008fc8000f8ec0ff */
[----:B------:R-:W-:-:S13]  /*3670*/  ISETP.NE.AND P0, PT, R0, UR4, PT ;  /* 0x0000000400007c0c */ /* 0x000fda000bf05270 */
[----:B------:R-:W-:Y:S05]  /*3680*/  @P0 BRA `(.L_x_58) ;  /* 0x00000000003c0947 */ /* 0x000fea0003800000 */
[----:B------:R-:W3:Y:S01]  /*3690*/  S2R R2, SR_LANEID ;  /* 0x0000000000027919 */ /* 0x000ee20000000000 */
[----:B------:R-:W-:Y:S01]  /*36a0*/  ULOP3.LUT UR5, URZ, UR5, URZ, 0x33, !UPT ;  /* 0x00000005ff057292 */ /* 0x000fe2000f8e33ff */
[----:B------:R-:W-:Y:S01]  /*36b0*/  LOP3.LUT R4, RZ, UR4, RZ, 0x33, !PT ;  /* 0x00000004ff047c12 */ /* 0x000fe2000f8e33ff */
[----:B------:R-:W-:Y:S02]  /*36c0*/  VOTEU.ANY UR4, UPT, PT ;  /* 0x0000000000047886 */ /* 0x000fe400038e0100 */
[----:B------:R-:W-:Y:S01]  /*36d0*/  UFLO.U32 UR4, UR4 ;  /* 0x00000004000472bd */ /* 0x000fe200080e0000 */
[----:B------:R-:W4:Y:S01]  /*36e0*/  REDUX UR7, R4 ;  /* 0x00000000040773c4 */ /* 0x000f220000000000 */
[----:B------:R-:W-:-:S06]  /*36f0*/  IMAD.U32 R0, RZ, RZ, UR5 ;  /* 0x00000005ff007e24 */ /* 0x000fcc000f8e00ff */
[----:B------:R1:W-:Y:S01]  /*3700*/  UTCATOMSWS.AND URZ, UR5 ;  /* 0x0000000500ff79e3 */ /* 0x0003e20008000000 */
[----:B------:R-:W2:Y:S01]  /*3710*/  REDUX UR8, R0 ;  /* 0x00000000000873c4 */ /* 0x000ea20000000000 */
[----:B---3--:R-:W-:Y:S01]  /*3720*/  ISETP.EQ.U32.AND P0, PT, R2, UR4, PT ;  /* 0x0000000402007c0c */ /* 0x008fe2000bf02070 */
[----:B----4-:R-:W-:Y:S01]  /*3730*/  IMAD.U32 R2, RZ, RZ, UR7 ;  /* 0x00000007ff027e24 */ /* 0x010fe2000f8e00ff */
[----:B--2---:R-:W-:-:S11]  /*3740*/  MOV R3, UR8 ;  /* 0x0000000800037c02 */ /* 0x004fd60008000f00 */
[----:B------:R1:W-:Y:S04]  /*3750*/  @P0 ATOMS.AND RZ, [UR6+0x14], R3 ;  /* 0x00001403ffff098c */ /* 0x0003e8000a800006 */
[----:B------:R1:W-:Y:S01]  /*3760*/  @P0 ATOMS.AND RZ, [UR6+0x18], R2 ;  /* 0x00001802ffff098c */ /* 0x0003e2000a800006 */
[----:B------:R-:W-:Y:S05]  /*3770*/  BRA `(.L_x_59) ;  /* 0x0000000000147947 */ /* 0x000fea0003800000 */
.L_x_58:
[----:B------:R-:W-:Y:S02]  /*3780*/  MOV R2, 0x37a0 ;  /* 0x000037a000027802 */ /* 0x000fe40000000f00 */
[----:B-12--5:R-:W-:Y:S05]  /*3790*/  CALL.REL.NOINC `($__internal_0_$__cuda_sm10x_tcgen05_guardrail_trap_col_being_dealloced_not_returned_by_alloc) ;  /* 0x000000c400287944 */ /* 0x026fea0003c00000 */
[----:B------:R-:W-:Y:S05]  /*37a0*/  BRA `(.L_x_59) ;  /* 0x0000000000087947 */ /* 0x000fea0003800000 */
.L_x_57:
[----:B------:R-:W-:Y:S02]  /*37b0*/  MOV R2, 0x37d0 ;  /* 0x000037d000027802 */ /* 0x000fe40000000f00 */
[----:B-12--5:R-:W-:Y:S05]  /*37c0*/  CALL.REL.NOINC `($__internal_2_$__cuda_sm10x_tcgen05_guardrail_trap_unallocated_columns_being_dealloced) ;  /* 0x000000c400347944 */ /* 0x026fea0003c00000 */
.L_x_59:
[----:B------:R-:W-:Y:S01]  /*37d0*/  NOP ;  /* 0x0000000000007918 */ /* 0x000fe20000000000 */
[----:B-1----:R-:W-:Y:S05]  /*37e0*/  EXIT ;  /* 0x000000000000794d */ /* 0x002fea0003800000 */
.L_x_43:
[----:B------:R-:W-:-:S09]  /*37f0*/  UISETP.NE.OR UP0, UPT, UR20, 0x3, !UP1 ;  /* 0x000000031400788c */ /* 0x000fd2000cf05670 */
[----:B------:R-:W-:Y:S05]  /*3800*/  BRA.U UP0, `(.L_x_60) ;  /* 0x00000029004c7547 */ /* 0x000fea000b800000 */
[----:B------:R-:W1:Y:S01]  /*3810*/  LDCU.64 UR4, c[0x0][0xa88] ;  /* 0x00015100ff0477ac */ /* 0x000e620008000a00 */
[----:B------:R-:W2:Y:S01]  /*3820*/  LDC.64 R12, c[0x0][0x348] ;  /* 0x0000d200ff0c7b82 */ /* 0x000ea20000000a00 */
[----:B------:R-:W-:Y:S01]  /*3830*/  R2UR UR54, R73 ;  /* 0x00000000493672ca */ /* 0x000fe200000e0000 */
[----:B------:R-:W-:Y:S01]  /*3840*/  HFMA2 R9, -RZ, RZ, 0, 0 ;  /* 0x00000000ff097431 */ /* 0x000fe200000001ff */
[----:B------:R-:W3:Y:S01]  /*3850*/  LDCU UR43, c[0x0][0x370] ;  /* 0x00006e00ff2b77ac */ /* 0x000ee20008000800 */
[----:B------:R-:W-:Y:S01]  /*3860*/  R2UR UR52, R78 ;  /* 0x000000004e3472ca */ /* 0x000fe200000e0000 */
[----:B------:R-:W-:Y:S01]  /*3870*/  IMAD.MOV.U32 R11, RZ, RZ, 0x1 ;  /* 0x00000001ff0b7424 */ /* 0x000fe200078e00ff */
[----:B------:R-:W3:Y:S01]  /*3880*/  LDCU.128 UR48, c[0x0][0xd10] ;  /* 0x0001a200ff3077ac */ /* 0x000ee20008000c00 */
[----:B------:R-:W-:Y:S02]  /*3890*/  IMAD.MOV.U32 R10, RZ, RZ, RZ ;  /* 0x000000ffff0a7224 */ /* 0x000fe400078e00ff */
[----:B------:R-:W-:Y:S01]  /*38a0*/  IMAD.MOV.U32 R3, RZ, RZ, 0x4000 ;  /* 0x00004000ff037424 */ /* 0x000fe200078e00ff */
[----:B------:R-:W4:Y:S01]  /*38b0*/  LDCU UR42, c[0x0][0x374] ;  /* 0x00006e80ff2a77ac */ /* 0x000f220008000800 */
[----:B------:R-:W4:Y:S01]  /*38c0*/  LDCU.64 UR40, c[0x0][0xa90] ;  /* 0x00015200ff2877ac */ /* 0x000f220008000a00 */
[----:B-1----:R-:W-:Y:S01]  /*38d0*/  UISETP.NE.U32.AND UP0, UPT, UR4, URZ, UPT ;  /* 0x000000ff0400728c */ /* 0x002fe2000bf05070 */
[----:B------:R-:W1:Y:S01]  /*38e0*/  LDCU UR15, c[0x0][0xd0c] ;  /* 0x0001a180ff0f77ac */ /* 0x000e620008000800 */
[----:B------:R-:W1:Y:S01]  /*38f0*/  LDCU UR55, c[0x0][0xd20] ;  /* 0x0001a400ff3777ac */ /* 0x000e620008000800 */
[----:B------:R-:W1:Y:S01]  /*3900*/  LDCU UR4, c[0x0][0xd30] ;  /* 0x0001a600ff0477ac */ /* 0x000e620008000800 */
[----:B------:R-:W-:-:S02]  /*3910*/  UISETP.NE.AND.EX UP6, UPT, UR5, URZ, UPT, UP0 ;  /* 0x000000ff0500728c */ /* 0x000fc4000bfc5300 */
[----:B------:R-:W-:Y:S02]  /*3920*/  UISETP.NE.AND UP0, UPT, UR20, 0x2, UPT ;  /* 0x000000021400788c */ /* 0x000fe4000bf05270 */
[----:B---3--:R-:W-:Y:S02]  /*3930*/  UIMAD.WIDE.U32 UR8, UR43, UR48, URZ ;  /* 0x000000302b0872a5 */ /* 0x008fe4000f8e00ff */
[----:B----4-:R-:W-:Y:S02]  /*3940*/  UIMAD.WIDE.U32 UR6, UR42, UR51, URZ ;  /* 0x000000332a0672a5 */ /* 0x010fe4000f8e00ff */
[----:B------:R-:W-:Y:S02]  /*3950*/  USEL UR53, URZ, 0x1, UP0 ;  /* 0x00000001ff357887 */ /* 0x000fe40008000000 */
[----:B------:R-:W-:Y:S01]  /*3960*/  UISETP.NE.U32.AND UP0, UPT, UR40, URZ, UPT ;  /* 0x000000ff2800728c */ /* 0x000fe2000bf05070 */
[----:B------:R-:W-:Y:S01]  /*3970*/  UMOV UR32, 0x400 ;  /* 0x0000040000207882 */ /* 0x000fe20000000000 */
[----:B------:R-:W-:Y:S01]  /*3980*/  UMOV UR5, UR9 ;  /* 0x0000000900057c82 */ /* 0x000fe20008000000 */
[----:B------:R-:W-:Y:S01]  /*3990*/  UMOV UR6, UR7 ;  /* 0x0000000700067c82 */ /* 0x000fe20008000000 */
[----:B------:R-:W-:-:S02]  /*39a0*/  UISETP.GE.AND UP4, UPT, UR44, 0x1, UPT ;  /* 0x000000012c00788c */ /* 0x000fc4000bf86270 */
[----:B------:R-:W-:Y:S02]  /*39b0*/  UISETP.NE.AND UP3, UPT, UR44, 0x1, UPT ;  /* 0x000000012c00788c */ /* 0x000fe4000bf65270 */
[----:B------:R-:W-:Y:S01]  /*39c0*/  UISETP.NE.AND.EX UP5, UPT, UR41, URZ, UPT, UP0 ;  /* 0x000000ff2900728c */ /* 0x000fe2000bfa5300 */
[----:B------:R-:W-:Y:S01]  /*39d0*/  UMOV UR29, URZ ;  /* 0x000000ff001d7c82 */ /* 0x000fe20008000000 */
[----:B------:R-:W-:Y:S01]  /*39e0*/  UMOV UR35, URZ ;  /* 0x000000ff00237c82 */ /* 0x000fe20008000000 */
[----:B------:R-:W-:Y:S01]  /*39f0*/  UPLOP3.LUT UP1, UPT, UPT, UPT, UPT, 0x40, 0x4 ;  /* 0x000000000004789c */ /* 0x000fe20003f2e870 */
[----:B------:R-:W3:Y:S01]  /*3a00*/  LDCU.64 UR22, c[0x0][0xd28] ;  /* 0x0001a500ff1677ac */ /* 0x000ee20008000a00 */
[----:B------:R-:W-:Y:S02]  /*3a10*/  ULEA UR32, UR46, UR32, 0x18 ;  /* 0x000000202e207291 */ /* 0x000fe4000f8ec0ff */
[----:B-1----:R-:W-:Y:S02]  /*3a20*/  UISETP.NE.AND UP3, UPT, UR15, 0x1, UPT ;  /* 0x000000010f00788c */ /* 0x002fe4000bf65270 */
[----:B------:R-:W-:-:S02]  /*3a30*/  USHF.R.U32.HI UR47, URZ, UR49, UR5 ;  /* 0x00000031ff2f7299 */ /* 0x000fc40008011605 */
[----:B------:R-:W-:Y:S02]  /*3a40*/  USHF.R.U32.HI UR45, URZ, UR55, UR6 ;  /* 0x00000037ff2d7299 */ /* 0x000fe40008011606 */
[----:B------:R-:W-:Y:S02]  /*3a50*/  UISETP.NE.AND UP0, UPT, UR50, 0x1, UPT ;  /* 0x000000013200788c */ /* 0x000fe4000bf05270 */
[----:B--2---:R-:W-:-:S11]  /*3a60*/  UISETP.NE.AND UP4, UPT, UR4, 0x1, UPT ;  /* 0x000000010400788c */ /* 0x004fd6000bf85270 */
.L_x_75:
[C---:B------:R-:W-:Y:S02]  /*3a70*/  LEA R8, R10.reuse, UR32, 0x3 ;  /* 0x000000200a087c11 */ /* 0x040fe4000f8e18ff */
[----:B------:R-:W-:Y:S02]  /*3a80*/  SHF.L.U32 R5, R9, 0x1f, RZ ;  /* 0x0000001f09057819 */ /* 0x000fe400000006ff */
[----:B------:R-:W-:Y:S02]  /*3a90*/  LEA R6, R10, UR32, 0x4 ;  /* 0x000000200a067c11 */ /* 0x000fe4000f8e20ff */
[----:B------:R-:W1:Y:S02]  /*3aa0*/  SYNCS.PHASECHK.TRANS64.TRYWAIT P0, [R8+URZ+0x60], R5 ;  /* 0x00006005080075a7 */ /* 0x000e6400080011ff */
[----:B-12---:R-:W-:Y:S05]  /*3ab0*/  @!P0 BRA `(.L_x_61) ;  /* 0x000000b800788947 */ /* 0x006fea0003800000 */
.L_x_189:
[----:B-1----:R-:W1:Y:S01]  /*3ac0*/  LDS.128 R4, [R6+0xc0] ;  /* 0x0000c00006047984 */ /* 0x002e620000000c00 */
[----:B------:R-:W-:Y:S01]  /*3ad0*/  UISETP.GE.AND UP0, UPT, UR44, 0x1, UPT ;  /* 0x000000012c00788c */ /* 0x000fe2000bf06270 */
[----:B------:R-:W-:Y:S01]  /*3ae0*/  @!PT LDS RZ, [RZ] ;  /* 0x00000000fffff984 */ /* 0x000fe20000000800 */
[----:B------:R-:W-:Y:S01]  /*3af0*/  @!PT LDS RZ, [RZ] ;  /* 0x00000000fffff984 */ /* 0x000fe20000000800 */
[----:B------:R-:W-:Y:S01]  /*3b00*/  @!PT LDS RZ, [RZ] ;  /* 0x00000000fffff984 */ /* 0x000fe20000000800 */
[----:B------:R-:W-:Y:S01]  /*3b10*/  @!PT LDS RZ, [RZ] ;  /* 0x00000000fffff984 */ /* 0x000fe20000000800 */
[----:B------:R2:W-:Y:S06]  /*3b20*/  MEMBAR.ALL.CTA ;  /* 0x0000000000007992 */ /* 0x0005ec0000008000 */
[----:B--2---:R-:W2:Y:S01]  /*3b30*/  FENCE.VIEW.ASYNC.S ;  /* 0x00000000000073c6 */ /* 0x004ea20000000000 */
[----:B-1----:R-:W-:Y:S11]  /*3b40*/  LOP3.LUT P0, RZ, R6, 0x1, RZ, 0xc0, !PT ;  /* 0x0000000106ff7812 */ /* 0x002ff6000780c0ff */
[----:B------:R-:W-:Y:S02]  /*3b50*/  @!UPT UIADD3 URZ, UPT, UPT, URZ, URZ, URZ ;  /* 0x000000fffffff290 */ /* 0x000fe4000fffe0ff */
[----:B--2---:R-:W-:Y:S01]  /*3b60*/  VOTEU.ANY UP3, P0 ;  /* 0x0000000000ff7886 */ /* 0x004fe20000060100 */
[----:B------:R-:W-:Y:S11]  /*3b70*/  PLOP3.LUT P0, PT, PT, PT, UP3, 0x80, 0x8 ;  /* 0x000000000008781c */ /* 0x000ff60003f0f038 */
[----:B------:R-:W-:Y:S02]  /*3b80*/  @!UPT UIADD3 URZ, UPT, UPT, URZ, URZ, URZ ;  /* 0x000000fffffff290 */ /* 0x000fe4000fffe0ff */
[----:B------:R-:W-:Y:S02]  /*3b90*/  @P0 SHF.R.U32.HI R0, RZ, 0x10, R5 ;  /* 0x00000010ff000819 */ /* 0x000fe40000011605 */
[----:B------:R-:W-:Y:S02]  /*3ba0*/  @P0 MOV R2, R4 ;  /* 0x0000000400020202 */ /* 0x000fe40000000f00 */
[----:B------:R-:W-:Y:S01]  /*3bb0*/  @P0 R2UR UR4, R0 ;  /* 0x00000000000402ca */ /* 0x000fe200000e0000 */
[----:B------:R-:W-:Y:S01]  /*3bc0*/  VIADD R0, R8, 0x70 ;  /* 0x0000007008007836 */ /* 0x000fe20000000000 */
[----:B------:R-:W-:Y:S02]  /*3bd0*/  @P0 LOP3.LUT R4, R5, 0xffff, RZ, 0xc0, !PT ;  /* 0x0000ffff05040812 */ /* 0x000fe400078ec0ff */
[----:B------:R-:W-:Y:S02]  /*3be0*/  @P0 R2UR UR6, R2 ;  /* 0x00000000020602ca */ /* 0x000fe400000e0000 */
[----:B------:R-:W-:Y:S02]  /*3bf0*/  PRMT R0, RZ, 0x654, R0 ;  /* 0x00000654ff007816 */ /* 0x000fe40000000000 */
[----:B------:R-:W-:Y:S02]  /*3c00*/  @P0 R2UR UR5, R4 ;  /* 0x00000000040502ca */ /* 0x000fe400000e0000 */
[----:B------:R1:W-:Y:S03]  /*3c10*/  SYNCS.ARRIVE.TRANS64.RED.A1T0 RZ, [R0+URZ], RZ ;  /* 0x000000ff00ff79a7 */ /* 0x0003e600081004ff */
[----:B------:R-:W-:Y:S04]  /*3c20*/  @UP3 UMOV UR37, UR4 ;  /* 0x0000000400253c82 */ /* 0x000fe80008000000 */
[----:B------:R-:W-:Y:S04]  /*3c30*/  @UP3 UMOV UR14, UR6 ;  /* 0x00000006000e3c82 */ /* 0x000fe80008000000 */
[----:B------:R-:W-:Y:S01]  /*3c40*/  @UP3 UMOV UR13, UR5 ;  /* 0x00000005000d3c82 */ /* 0x000fe20008000000 */
[----:B------:R-:W-:Y:S05]  /*3c50*/  BRA.U !UP0, `(.L_x_62) ;  /* 0x0000000108c07547 */ /* 0x000fea000b800000 */
[----:B------:R-:W-:Y:S02]  /*3c60*/  UIMAD.WIDE.U32 UR8, UR13, UR51, URZ ;  /* 0x000000330d0872a5 */ /* 0x000fe4000f8e00ff */
[----:B------:R-:W-:Y:S02]  /*3c70*/  UP2UR UR10, UPR, URZ, 0x4 ;  /* 0x00000004ff0a7883 */ /* 0x000fe40008000000 */
[----:B------:R-:W-:Y:S02]  /*3c80*/  UISETP.NE.AND UP2, UPT, UR50, 0x1, UPT ;  /* 0x000000013200788c */ /* 0x000fe4000bf45270 */
[----:B------:R-:W-:Y:S02]  /*3c90*/  UIMAD.WIDE.U32 UR16, UR14, UR48, URZ ;  /* 0x000000300e1072a5 */ /* 0x000fe4000f8e00ff */
[----:B------:R-:W-:Y:S02]  /*3ca0*/  USEL UR4, UR42, UR45, !UP2 ;  /* 0x0000002d2a047287 */ /* 0x000fe4000d000000 */
[----:B------:R-:W-:Y:S02]  /*3cb0*/  UISETP.NE.AND UP0, UPT, UR15, 0x1, UPT ;  /* 0x000000010f00788c */ /* 0x000fe4000bf05270 */
[----:B------:R-:W-:Y:S02]  /*3cc0*/  UP2UR UR24, UPR, URZ, 0x2 ;  /* 0x00000002ff187883 */ /* 0x000fe40008000000 */
[----:B------:R-:W-:Y:S02]  /*3cd0*/  UISETP.NE.AND UP1, UPT, UR44, 0x1, UPT ;  /* 0x000000012c00788c */ /* 0x000fe4000bf25270 */
[----:B---3--:R-:W-:Y:S02]  /*3ce0*/  UIMAD.WIDE.U32 UR18, UR4, UR22, URZ ;  /* 0x00000016041272a5 */ /* 0x008fe4000f8e00ff */
[----:B------:R-:W-:Y:S01]  /*3cf0*/  USEL UR7, UR43, UR47, !UP0 ;  /* 0x0000002f2b077287 */ /* 0x000fe2000c000000 */
[----:B------:R-:W-:Y:S02]  /*3d00*/  UMOV UR5, UR9 ;  /* 0x0000000900057c82 */ /* 0x000fe40008000000 */
[----:B------:R-:W-:Y:S02]  /*3d10*/  USHF.R.U32.HI UR6, URZ, UR55, UR5 ;  /* 0x00000037ff067299 */ /* 0x000fe40008011605 */
[----:B------:R-:W-:Y:S02]  /*3d20*/  UIMAD.WIDE.U32 UR20, UR7, UR22, URZ ;  /* 0x00000016071472a5 */ /* 0x000fe4000f8e00ff */
[----:B------:R-:W-:Y:S02]  /*3d30*/  USEL UR6, UR13, UR6, !UP2 ;  /* 0x000000060d067287 */ /* 0x000fe4000d000000 */
[----:B------:R-:W-:Y:S01]  /*3d40*/  UISETP.NE.AND UP2, UPT, UR10, URZ, UPT ;  /* 0x000000ff0a00728c */ /* 0x000fe2000bf45270 */
[----:B------:R-:W-:Y:S01]  /*3d50*/  UMOV UR5, UR17 ;  /* 0x0000001100057c82 */ /* 0x000fe20008000000 */
[----:B------:R-:W-:Y:S02]  /*3d60*/  UIMAD.WIDE.U32 UR16, UR6, UR22, URZ ;  /* 0x00000016061072a5 */ /* 0x000fe4000f8e00ff */
[----:B------:R-:W-:Y:S03]  /*3d70*/  USHF.R.U32.HI UR8, URZ, UR49, UR5 ;  /* 0x00000031ff087299 */ /* 0x000fe60008011605 */
[----:B------:R-:W-:Y:S02]  /*3d80*/  UMOV UR5, UR19 ;  /* 0x0000001300057c82 */ /* 0x000fe40008000000 */
[----:B------:R-:W-:Y:S03]  /*3d90*/  @UP1 USHF.R.U32.HI UR4, URZ, UR23, UR5 ;  /* 0x00000017ff041299 */ /* 0x000fe60008011605 */
[----:B------:R-:W-:Y:S01]  /*3da0*/  UMOV UR5, UR21 ;  /* 0x0000001500057c82 */ /* 0x000fe20008000000 */
[----:B------:R-:W-:Y:S02]  /*3db0*/  UIMAD UR4, UR44, UR4, URZ ;  /* 0x000000042c0472a4 */ /* 0x000fe4000f8e02ff */
[----:B------:R-:W-:Y:S02]  /*3dc0*/  @UP1 USHF.R.U32.HI UR7, URZ, UR23, UR5 ;  /* 0x00000017ff071299 */ /* 0x000fe40008011605 */
[----:B------:R-:W-:Y:S02]  /*3dd0*/  USEL UR5, UR14, UR8, !UP0 ;  /* 0x000000080e057287 */ /* 0x000fe4000c000000 */
[----:B------:R-:W-:Y:S02]  /*3de0*/  UIMAD UR8, UR44, UR7, URZ ;  /* 0x000000072c0872a4 */ /* 0x000fe4000f8e02ff */
[----:B------:R-:W-:Y:S03]  /*3df0*/  UISETP.GE.AND UP0, UPT, UR6, UR4, UPT ;  /* 0x000000040600728c */ /* 0x000fe6000bf06270 */
[----:B------:R-:W-:Y:S01]  /*3e00*/  UMOV UR4, UR17 ;  /* 0x0000001100047c82 */ /* 0x000fe20008000000 */
[----:B------:R-:W-:Y:S02]  /*3e10*/  UISETP.GE.OR UP0, UPT, UR5, UR8, UP0 ;  /* 0x000000080500728c */ /* 0x000fe40008706670 */
[----:B------:R-:W-:Y:S02]  /*3e20*/  USHF.R.U32.HI UR4, URZ, UR23, UR4 ;  /* 0x00000017ff047299 */ /* 0x000fe40008011604 */
[----:B------:R-:W-:Y:S02]  /*3e30*/  UIMAD.WIDE.U32 UR8, UR5, UR22, URZ ;  /* 0x00000016050872a5 */ /* 0x000fe4000f8e00ff */
[----:B------:R-:W-:Y:S04]  /*3e40*/  USEL UR10, UR6, UR4, !UP1 ;  /* 0x00000004060a7287 */ /* 0x000fe8000c800000 */
[----:B------:R-:W-:Y:S01]  /*3e50*/  UIADD3 UR12, UPT, UPT, -UR10, URZ, URZ ;  /* 0x000000ff0a0c7290 */ /* 0x000fe2000fffe1ff */
[----:B------:R-:W-:Y:S02]  /*3e60*/  @!UP0 UMOV UR4, UR9 ;  /* 0x0000000900048c82 */ /* 0x000fe40008000000 */
[----:B------:R-:W-:Y:S02]  /*3e70*/  @!UP0 USHF.R.U32.HI UR4, URZ, UR23, UR4 ;  /* 0x00000017ff048299 */ /* 0x000fe40008011604 */
[----:B------:R-:W-:Y:S02]  /*3e80*/  UIMAD UR8, UR44, UR12, UR6 ;  /* 0x0000000c2c0872a4 */ /* 0x000fe4000f8e0206 */
[----:B------:R-:W-:Y:S02]  /*3e90*/  @!UP0 USEL UR4, UR5, UR4, !UP1 ;  /* 0x0000000405048287 */ /* 0x000fe4000c800000 */
[----:B------:R-:W-:Y:S02]  /*3ea0*/  UISETP.NE.AND UP1, UPT, UR24, URZ, UPT ;  /* 0x000000ff1800728c */ /* 0x000fe4000bf25270 */
[----:B------:R-:W-:Y:S02]  /*3eb0*/  @!UP0 UIMAD UR7, UR7, UR8, UR4 ;  /* 0x00000008070782a4 */ /* 0x000fe4000f8e0204 */
[----:B------:R-:W-:Y:S02]  /*3ec0*/  @!UP0 UIADD3 UR9, UPT, UPT, UR10, -UR4, URZ ;  /* 0x800000040a098290 */ /* 0x000fe4000fffe0ff */
[----:B------:R-:W-:Y:S02]  /*3ed0*/  UIADD3 UR8, UPT, UPT, -UR6, URZ, URZ ;  /* 0x000000ff06087290 */ /* 0x000fe4000fffe1ff */
[----:B------:R-:W-:Y:S02]  /*3ee0*/  UIADD3 UR4, UPT, UPT, -UR5, URZ, URZ ;  /* 0x000000ff05047290 */ /* 0x000fe4000fffe1ff */
[----:B------:R-:W-:Y:S03]  /*3ef0*/  @!UP0 UIMAD UR6, UR9, UR44, UR5 ;  /* 0x0000002c090682a4 */ /* 0x000fe6000f8e0205 */
[----:B------:R-:W-:Y:S01]  /*3f00*/  @!UP0 UMOV UR5, UR7 ;  /* 0x0000000700058c82 */ /* 0x000fe20008000000 */
[----:B------:R-:W-:Y:S02]  /*3f10*/  UIMAD UR7, UR15, UR4, UR14 ;  /* 0x000000040f0772a4 */ /* 0x000fe4000f8e020e */
[----:B------:R-:W-:Y:S02]  /*3f20*/  UIMAD UR4, UR50, UR8, UR13 ;  /* 0x00000008320472a4 */ /* 0x000fe4000f8e020d */
[----:B------:R-:W-:Y:S02]  /*3f30*/  UIMAD UR14, UR5, UR15, UR7 ;  /* 0x0000000f050e72a4 */ /* 0x000fe4000f8e0207 */
[----:B------:R-:W-:Y:S11]  /*3f40*/  UIMAD UR13, UR6, UR50, UR4 ;  /* 0x00000032060d72a4 */ /* 0x000ff6000f8e0204 */
[----:B------:R-:W-:Y:S01]  /*3f50*/  @!UPT UIADD3 URZ, UPT, UPT, URZ, URZ, URZ ;  /* 0x000000fffffff290 */ /* 0x000fe2000fffe0ff */
.L_x_62:
[----:B------:R-:W2:Y:S01]  /*3f60*/  @!UP4 LDCU.128 UR16, c[0x0][0xd10] ;  /* 0x0001a200ff10c7ac */ /* 0x000ea20008000c00 */
[----:B------:R-:W-:Y:S04]  /*3f70*/  ISETP.NE.U32.AND P1, PT, RZ, UR40, PT ;  /* 0x00000028ff007c0c */ /* 0x000fe8000bf25070 */
[----:B------:R-:W-:Y:S01]  /*3f80*/  ISETP.NE.AND.EX P1, PT, RZ, UR41, PT, P1 ;  /* 0x00000029ff007c0c */ /* 0x000fe2000bf25310 */
[----:B------:R-:W4:Y:S01]  /*3f90*/  @!UP4 LDCU UR5, c[0x0][0xd0c] ;  /* 0x0001a180ff05c7ac */ /* 0x000f220008000800 */
[----:B------:R-:W-:Y:S02]  /*3fa0*/  USHF.L.U32 UR33, UR27, 0x8, URZ ;  /* 0x000000081b217899 */ /* 0x000fe400080006ff */
[----:B------:R-:W-:Y:S02]  /*3fb0*/  USHF.L.U32 UR26, UR11, 0x7, URZ ;  /* 0x000000070b1a7899 */ /* 0x000fe400080006ff */
[----:B--2---:R-:W-:Y:S07]  /*3fc0*/  UIMAD.WIDE.U32 UR6, UR14, UR16, URZ ;  /* 0x000000100e0672a5 */ /* 0x004fee000f8e00ff */
[----:B------:R-:W-:Y:S01]  /*3fd0*/  @!UP4 UMOV UR4, UR7 ;  /* 0x000000070004cc82 */ /* 0x000fe20008000000 */
[----:B----4-:R-:W-:Y:S02]  /*3fe0*/  @!UP4 UISETP.NE.AND UP0, UPT, UR5, 0x1, UPT ;  /* 0x000000010500c88c */ /* 0x010fe4000bf05270 */
[----:B------:R-:W-:Y:S02]  /*3ff0*/  @!UP4 USHF.R.U32.HI UR4, URZ, UR17, UR4 ;  /* 0x00000011ff04c299 */ /* 0x000fe40008011604 */
[----:B------:R-:W-:Y:S02]  /*4000*/  UIMAD.WIDE.U32 UR6, UR13, UR19, URZ ;  /* 0x000000130d0672a5 */ /* 0x000fe4000f8e00ff */
[----:B------:R-:W-:Y:S02]  /*4010*/  @!UP4 USEL UR8, UR14, UR4, !UP0 ;  /* 0x000000040e08c287 */ /* 0x000fe4000c000000 */
[----:B------:R-:W-:Y:S03]  /*4020*/  @!UP4 UISETP.NE.AND UP0, UPT, UR18, 0x1, UPT ;  /* 0x000000011200c88c */ /* 0x000fe6000bf05270 */
[----:B------:R-:W-:Y:S02]  /*4030*/  @!UP4 UMOV UR6, UR7 ;  /* 0x000000070006cc82 */ /* 0x000fe40008000000 */
[----:B------:R-:W2:Y:S02]  /*4040*/  @!UP4 LDCU UR4, c[0x0][0xd20] ;  /* 0x0001a400ff04c7ac */ /* 0x000ea40008000800 */
[----:B--2---:R-:W-:Y:S04]  /*4050*/  @!UP4 USHF.R.U32.HI UR6, URZ, UR4, UR6 ;  /* 0x00000004ff06c299 */ /* 0x004fe80008011606 */
[----:B------:R-:W-:Y:S04]  /*4060*/  @!UP4 USEL UR6, UR13, UR6, !UP0 ;  /* 0x000000060d06c287 */ /* 0x000fe8000c000000 */
[----:B------:R-:W-:Y:S02]  /*4070*/  @!UP4 UIADD3 UR4, UPT, UPT, -UR8, UR6, URZ ;  /* 0x000000060804c290 */ /* 0x000fe4000fffe1ff */
[----:B------:R-:W-:Y:S02]  /*4080*/  @!UP4 UIADD3 UR6, UPT, UPT, UR8, -UR6, URZ ;  /* 0x800000060806c290 */ /* 0x000fe4000fffe0ff */
[----:B------:R-:W-:Y:S02]  /*4090*/  @!UP4 UIMAD UR14, UR4, UR5, UR14 ;  /* 0x00000005040ec2a4 */ /* 0x000fe4000f8e020e */
[----:B------:R-:W-:Y:S01]  /*40a0*/  @!UP4 UIMAD UR13, UR6, UR18, UR13 ;  /* 0x00000012060dc2a4 */ /* 0x000fe2000f8e020d */
[----:B------:R-:W-:Y:S11]  /*40b0*/  BRA.U UP1, `(.L_x_63) ;  /* 0x0000000101107547 */ /* 0x000ff6000b800000 */
[----:B-1----:R-:W-:Y:S04]  /*40c0*/  MOV R0, UR53 ;  /* 0x0000003500007c02 */ /* 0x002fe80008000f00 */
[----:B------:R-:W-:Y:S04]  /*40d0*/  SHF.L.U32 R5, R0, 0x1f, RZ ;  /* 0x0000001f00057819 */ /* 0x000fe800000006ff */
[----:B------:R-:W1:Y:S02]  /*40e0*/  SYNCS.PHASECHK.TRANS64.TRYWAIT P0, [UR32+0x58], R5 ;  /* 0x00005805ff0075a7 */ /* 0x000e640008001120 */
[----:B-1----:R-:W-:Y:S05]  /*40f0*/  @!P0 BRA `(.L_x_64) ;  /* 0x000000b000fc8947 */ /* 0x002fea0003800000 */
.L_x_63:
[----:B------:R-:W-:Y:S05]  /*4100*/  BRA.U !UP5, `(.L_x_65) ;  /* 0x000000010d387547 */ /* 0x000fea000b800000 */
[----:B------:R-:W-:Y:S01]  /*4110*/  UPLOP3.LUT UP2, UPT, UPT, UPT, UP6, 0x80, 0x8 ;  /* 0x000000000008789c */ /* 0x000fe20003f4f060 */
[----:B-1----:R-:W-:Y:S01]  /*4120*/  HFMA2 R0, -RZ, RZ, 0, 5.9604644775390625e-08 ;  /* 0x00000001ff007431 */ /* 0x002fe200000001ff */
[----:B------:R-:W1:Y:S01]  /*4130*/  LDCU.64 UR8, c[0x0][0x358] ;  /* 0x00006b00ff0877ac */ /* 0x000e620008000a00 */
[----:B------:R-:W-:Y:S03]  /*4140*/  IMAD.MOV.U32 R79, RZ, RZ, 0x1 ;  /* 0x00000001ff4f7424 */ /* 0x000fe600078e00ff */
[----:B------:R-:W-:Y:S05]  /*4150*/  PLOP3.LUT P0, PT, PT, PT, UP2, 0x80, 0x8 ;  /* 0x000000000008781c */ /* 0x000fea0003f0f028 */
[----:B------:R-:W2:Y:S01]  /*4160*/  @UP2 LDCU.64 UR4, c[0x0][0xa88] ;  /* 0x00015100ff0427ac */ /* 0x000ea20008000a00 */
[----:B------:R-:W-:Y:S07]  /*4170*/  @UP2 UIMAD UR6, UR36, UR40, URZ ;  /* 0x00000028240622a4 */ /* 0x000fee000f8e02ff */
[----:B------:R-:W-:Y:S01]  /*4180*/  @!P0 PRMT R79, R0, 0x7610, R79 ;  /* 0x00007610004f8816 */ /* 0x000fe2000000004f */
[----:B--2---:R-:W-:Y:S06]  /*4190*/  @UP2 UIMAD.WIDE UR4, UR6, 0x4, UR4 ;  /* 0x00000004060428a5 */ /* 0x004fec000f8e0204 */
[----:B------:R-:W-:Y:S01]  /*41a0*/  IMAD.U32 R4, RZ, RZ, UR4 ;  /* 0x00000004ff047e24 */ /* 0x000fe2000f8e00ff */
[----:B------:R-:W-:Y:S04]  /*41b0*/  MOV R5, UR5 ;  /* 0x0000000500057c02 */ /* 0x000fe80008000f00 */
[----:B------:R-:W2:Y:S01]  /*41c0*/  @!UP2 LDCU UR4, c[0x0][0xa80] ;  /* 0x00015000ff04a7ac */ /* 0x000ea20008000800 */
[----:B-1---5:R4:W5:Y:S02]  /*41d0*/  @P0 LDG.E R41, desc[UR8][R4.64] ;  /* 0x0000000804290981 */ /* 0x022964000c1e1900 */
[----:B--2-4-:R-:W-:Y:S07]  /*41e0*/  @!P0 IMAD.U32 R41, RZ, RZ, UR4 ;  /* 0x00000004ff298e24 */ /* 0x014fee000f8e00ff */
.L_x_65:
[----:B-----5:R-:W-:Y:S01]  /*41f0*/  @!P1 FSETP.EQ.AND P0, PT, R41, RZ, PT ;  /* 0x000000ff2900920b */ /* 0x020fe20003f02000 */
[----:B------:R-:W-:Y:S01]  /*4200*/  @!UPT UIADD3 URZ, UPT, UPT, URZ, URZ, URZ ;  /* 0x000000fffffff290 */ /* 0x000fe2000fffe0ff */
[----:B------:R-:W-:Y:S11]  /*4210*/  @!P1 BRA `(.L_x_66) ;  /* 0x0000000000149947 */ /* 0x000ff60003800000 */
[----:B------:R-:W-:Y:S02]  /*4220*/  LOP3.LUT P1, RZ, R79, 0xff, RZ, 0xc0, !PT ;  /* 0x000000ff4fff7812 */ /* 0x000fe4000782c0ff */
[----:B------:R-:W-:Y:S04]  /*4230*/  PLOP3.LUT P0, PT, PT, PT, UP2, 0x80, 0x8 ;  /* 0x000000000008781c */ /* 0x000fe80003f0f028 */
[----:B------:R-:W-:Y:S07]  /*4240*/  PLOP3.LUT P0, PT, P0, PT, PT, 0x8, 0x80 ;  /* 0x000000000080781c */ /* 0x000fee000070e170 */
[----:B------:R-:W-:Y:S11]  /*4250*/  @P1 FSETP.EQ.AND P0, PT, R41, RZ, PT ;  /* 0x000000ff2900120b */ /* 0x000ff60003f02000 */
[----:B------:R-:W-:Y:S02]  /*4260*/  @!UPT UIADD3 URZ, UPT, UPT, URZ, URZ, URZ ;  /* 0x000000fffffff290 */ /* 0x000fe4000fffe0ff */
.L_x_66:
[----:B------:R-:W-:Y:S01]  /*4270*/  ULEA UR16, UR29, UR32, 0x3 ;  /* 0x000000201d107291 */ /* 0x000fe2000f8e18ff */
[----:B-1----:R-:W-:Y:S02]  /*4280*/  SHF.L.U32 R5, R11, 0x1f, RZ ;  /* 0x0000001f0b057819 */ /* 0x002fe400000006ff */
[----:B------:R-:W-:Y:S01]  /*4290*/  ELECT P1, URZ, PT ;  /* 0x0000000000ff782f */ /* 0x000fe20003820000 */
[----:B------:R-:W-:Y:S03]  /*42a0*/  ULOP3.LUT UR34, UR35, 0x1, URZ, 0xc0, !UPT ;  /* 0x0000000123227892 */ /* 0x000fe6000f8ec0ff */
[----:B------:R-:W-:Y:S02]  /*42b0*/  PLOP3.LUT P1, PT, P0, P1, PT, 0xf2, 0x2f ;  /* 0x00000000002f781c */ /* 0x000fe40000723e72 */
[----:B------:R-:W1:Y:S11]  /*42c0*/  SYNCS.PHASECHK.TRANS64.TRYWAIT P2, [UR16+0x38], R5 ;  /* 0x00003805ff0075a7 */ /* 0x000e760008041110 */
[----:B------:R-:W-:Y:S05]  /*42d0*/  @!P1 IADD3 R4, P0, PT, R12, 0x780, RZ ;  /* 0x000007800c049810 */ /* 0x000fea0007f1e0ff */
[----:B------:R-:W-:Y:S01]  /*42e0*/  @!P1 IMAD.X R2, RZ, RZ, R13, P0 ;  /* 0x000000ffff029224 */ /* 0x000fe200000e060d */
[----:B-1----:R-:W-:Y:S07]  /*42f0*/  @!P2 BRA `(.L_x_67) ;  /* 0x000000b00094a947 */ /* 0x002fee0003800000 */
.L_x_192:
[----:B------:R-:W-:Y:S01]  /*4300*/  UIADD3 UR25, UPT, UPT, UR16, 0x20, URZ ;  /* 0x0000002010197890 */ /* 0x000fe2000fffe0ff */
[----:B------:R-:W-:Y:S01]  /*4310*/  @!P1 R2UR UR5, R4 ;  /* 0x00000000040592ca */ /* 0x000fe200000e0000 */
[----:B------:R-:W-:Y:S01]  /*4320*/  UMOV UR8, 0x0 ;  /* 0x0000000000087882 */ /* 0x000fe20000000000 */
[----:B------:R-:W-:Y:S01]  /*4330*/  @!P1 R2UR UR4, R2 ;  /* 0x00000000020492ca */ /* 0x000fe200000e0000 */
[----:B------:R-:W-:Y:S01]  /*4340*/  UMOV UR18, 0x0 ;  /* 0x0000000000127882 */ /* 0x000fe20000000000 */
[----:B------:R-:W-:Y:S01]  /*4350*/  ISETP.NE.AND P0, PT, RZ, UR34, !P1 ;  /* 0x00000022ff007c0c */ /* 0x000fe2000cf05270 */
[----:B------:R-:W-:Y:S01]  /*4360*/  VOTEU.ALL UP1, P1 ;  /* 0x0000000000ff7886 */ /* 0x000fe20000820000 */
[----:B------:R-:W-:Y:S01]  /*4370*/  UMOV UR9, 0x10000000 ;  /* 0x1000000000097882 */ /* 0x000fe20000000000 */
[----:B------:R-:W-:Y:S01]  /*4380*/  UMOV UR28, UR36 ;  /* 0x00000024001c7c82 */ /* 0x000fe20008000000 */
[----:B------:R-:W-:Y:S01]  /*4390*/  VOTEU.ALL UP0, P1 ;  /* 0x0000000000ff7886 */ /* 0x000fe20000800000 */
[----:B------:R-:W-:Y:S01]  /*43a0*/  UMOV UR19, 0x10000000 ;  /* 0x1000000000137882 */ /* 0x000fe20000000000 */
[----:B------:R-:W-:Y:S03]  /*43b0*/  UMOV UR12, UR36 ;  /* 0x00000024000c7c82 */ /* 0x000fe60008000000 */
[----:B------:R-:W-:Y:S01]  /*43c0*/  @!UP0 UIADD3 UR6, UPT, UPT, UR33, 0xe0, URZ ;  /* 0x000000e021068890 */ /* 0x000fe2000fffe0ff */
[----:B------:R-:W-:Y:S01]  /*43d0*/  IMAD.U32 R4, RZ, RZ, UR5 ;  /* 0x00000005ff047e24 */ /* 0x000fe2000f8e00ff */
[----:B------:R-:W-:Y:S01]  /*43e0*/  @!UP0 UIADD3 UR10, UPT, UPT, UR26, 0x20, URZ ;  /* 0x000000201a0a8890 */ /* 0x000fe2000fffe0ff */
[----:B-1----:R-:W-:Y:S01]  /*43f0*/  IMAD.U32 R5, RZ, RZ, UR4 ;  /* 0x00000004ff057e24 */ /* 0x002fe2000f8e00ff */
[----:B------:R-:W-:Y:S02]  /*4400*/  @!UP0 ULEA UR4, UR29, UR32, 0xe ;  /* 0x000000201d048291 */ /* 0x000fe4000f8e70ff */
[----:B------:R-:W-:Y:S01]  /*4410*/  @!P1 IMAD.U32 R0, RZ, RZ, UR6 ;  /* 0x00000006ff009e24 */ /* 0x000fe2000f8e00ff */
[----:B------:R-:W-:Y:S01]  /*4420*/  @!P1 R2UR UR6, R4 ;  /* 0x00000000040692ca */ /* 0x000fe200000e0000 */
[----:B------:R-:W-:Y:S01]  /*4430*/  @P0 IMAD R0, RZ, RZ, UR33 ;  /* 0x00000021ff000e24 */ /* 0x000fe2000f8e02ff */
[----:B------:R-:W-:Y:S01]  /*4440*/  @!P1 R2UR UR7, R5 ;  /* 0x00000000050792ca */ /* 0x000fe200000e0000 */
[----:B------:R-:W-:Y:S01]  /*4450*/  @!UP0 UIADD3 UR24, UPT, UPT, UR4, 0x200, URZ ;  /* 0x0000020004188890 */ /* 0x000fe2000fffe0ff */
[----:B------:R-:W-:Y:S01]  /*4460*/  PLOP3.LUT P0, PT, P1, PT, PT, 0x8, 0x80 ;  /* 0x000000000080781c */ /* 0x000fe20000f0e170 */
[----:B------:R-:W-:Y:S11]  /*4470*/  UMOV UR5, 0x10000000 ;  /* 0x1000000000057882 */ /* 0x000ff60000000000 */
[----:B------:R-:W-:Y:S01]  /*4480*/  @!UPT UIADD3 URZ, UPT, UPT, URZ, URZ, URZ ;  /* 0x000000fffffff290 */ /* 0x000fe2000fffe0ff */
[C---:B------:R-:W-:Y:S02]  /*4490*/  @P0 R2UR.BROADCAST UR27, R0.reuse ;  /* 0x00000000001b02ca */ /* 0x040fe400008e0000 */
[----:B------:R-:W-:Y:S11]  /*44a0*/  PLOP3.LUT P0, PT, P1, PT, PT, 0x8, 0x80 ;  /* 0x000000000080781c */ /* 0x000ff60000f0e170 */
[----:B------:R-:W-:Y:S02]  /*44b0*/  @!UPT UIADD3 URZ, UPT, UPT, URZ, URZ, URZ ;  /* 0x000000fffffff290 */ /* 0x000fe4000fffe0ff */
[C---:B------:R-:W-:Y:S02]  /*44c0*/  @P0 R2UR.BROADCAST UR11, R0.reuse ;  /* 0x00000000000b02ca */ /* 0x040fe400008e0000 */
[----:B------:R-:W-:Y:S01]  /*44d0*/  PLOP3.LUT P0, PT, P1, PT, PT, 0x8, 0x80 ;  /* 0x000000000080781c */ /* 0x000fe20000f0e170 */
[----:B------:R1:W-:Y:S01]  /*44e0*/  @!UP1 UTMALDG.3D [UR24], [UR6], desc[UR8] ;  /* 0x00000818060095b4 */ /* 0x0003e20008011000 */
[----:B------:R-:W-:Y:S01]  /*44f0*/  VOTEU.ALL UP1, P1 ;  /* 0x0000000000ff7886 */ /* 0x000fe20000820000 */
[----:B-1----:R-:W-:Y:S01]  /*4500*/  @!UP0 UIADD3 UR8, UPT, UPT, UR4, 0x1200, URZ ;  /* 0x0000120004088890 */ /* 0x002fe2000fffe0ff */
[----:B------:R-:W-:Y:S08]  /*4510*/  UMOV UR9, UR25 ;  /* 0x0000001900097c82 */ /* 0x000ff00008000000 */
[----:B------:R1:W-:Y:S01]  /*4520*/  @!UP1 UTMALDG.3D [UR8], [UR6], desc[UR18] ;  /* 0x00001208060095b4 */ /* 0x0003e20008011000 */
[----:B------:R-:W-:Y:S01]  /*4530*/  VOTEU.ALL UP1, P1 ;  /* 0x0000000000ff7886 */ /* 0x000fe20000820000 */
[C---:B-1----:R-:W-:Y:S01]  /*4540*/  @P0 R2UR.BROADCAST UR11, R0.reuse ;  /* 0x00000000000b02ca */ /* 0x042fe200008e0000 */
[----:B------:R-:W-:Y:S01]  /*4550*/  @!UP0 UIADD3 UR10, UPT, UPT, UR26, 0x40, URZ ;  /* 0x000000401a0a8890 */ /* 0x000fe2000fffe0ff */
[----:B------:R-:W-:Y:S01]  /*4560*/  PLOP3.LUT P0, PT, P1, PT, PT, 0x8, 0x80 ;  /* 0x000000000080781c */ /* 0x000fe20000f0e170 */
[----:B------:R-:W-:Y:S10]  /*4570*/  @!UP0 UIADD3 UR8, UPT, UPT, UR4, 0x2200, URZ ;  /* 0x0000220004088890 */ /* 0x000ff4000fffe0ff */
[----:B------:R1:W-:Y:S02]  /*4580*/  @!UP1 UTMALDG.3D [UR8], [UR6], desc[UR18] ;  /* 0x00001208060095b4 */ /* 0x0003e40008011000 */
[----:B-1----:R-:W-:Y:S01]  /*4590*/  @P0 R2UR.BROADCAST UR11, R0 ;  /* 0x00000000000b02ca */ /* 0x002fe200008e0000 */
[----:B------:R-:W-:Y:S01]  /*45a0*/  @!UP0 UIADD3 UR10, UPT, UPT, UR26, 0x60, URZ ;  /* 0x000000601a0a8890 */ /* 0x000fe2000fffe0ff */
[----:B------:R-:W-:Y:S01]  /*45b0*/  @!P1 IMAD.MOV.U32 R0, RZ, RZ, 0x4000 ;  /* 0x00004000ff009424 */ /* 0x000fe200078e00ff */
[----:B------:R-:W-:Y:S01]  /*45c0*/  @!UP0 UIADD3 UR8, UPT, UPT, UR4, 0x3200, URZ ;  /* 0x0000320004088890 */ /* 0x000fe2000fffe0ff */
[----:B------:R-:W-:Y:S01]  /*45d0*/  @!P1 IADD3 R4, P0, PT, R12, 0x780, RZ ;  /* 0x000007800c049810 */ /* 0x000fe20007f1e0ff */
[----:B------:R-:W-:Y:S01]  /*45e0*/  VOTEU.ALL UP0, P1 ;  /* 0x0000000000ff7886 */ /* 0x000fe20000800000 */
[----:B------:R-:W-:Y:S03]  /*45f0*/  UMOV UR4, 0x0 ;  /* 0x0000000000047882 */ /* 0x000fe60000000000 */
[----:B------:R-:W-:Y:S04]  /*4600*/  @!P1 IMAD.X R2, RZ, RZ, R13, P0 ;  /* 0x000000ffff029224 */ /* 0x000fe800000e060d */
[----:B------:R1:W-:Y:S01]  /*4610*/  @!UP0 UTMALDG.3D [UR8], [UR6], desc[UR4] ;  /* 0x00000408060085b4 */ /* 0x0003e20008011000 */
[----:B------:R2:W-:Y:S01]  /*4620*/  @!P1 SYNCS.ARRIVE.TRANS64.RED.A0TR RZ, [UR16+0x20], R0 ;  /* 0x00002000ffff99a7 */ /* 0x0005e20008300410 */
[----:B-1----:R-:W-:Y:S04]  /*4630*/  UIADD3 UR4, UPT, UPT, UR29, 0x1, URZ ;  /* 0x000000011d047890 */ /* 0x002fe8000fffe0ff */
[----:B------:R-:W-:Y:S04]  /*4640*/  UISETP.NE.AND UP0, UPT, UR4, 0x3, UPT ;  /* 0x000000030400788c */ /* 0x000fe8000bf05270 */
[----:B------:R-:W-:Y:S02]  /*4650*/  USEL UR18, UR4, URZ, UP0 ;  /* 0x000000ff04127287 */ /* 0x000fe40008000000 */
[----:B------:R-:W-:Y:S02]  /*4660*/  UPRMT UR4, UR46, 0x654, UR25 ;  /* 0x000006542e047896 */ /* 0x000fe40008000019 */
[----:B------:R-:W-:Y:S02]  /*4670*/  USEL UR5, URZ, 0x1, UP0 ;  /* 0x00000001ff057887 */ /* 0x000fe40008000000 */
[----:B------:R-:W-:Y:S04]  /*4680*/  ULEA UR17, UR18, UR32, 0x3 ;  /* 0x0000002012117291 */ /* 0x000fe8000f8e18ff */
[----:B------:R-:W-:Y:S01]  /*4690*/  LOP3.LUT R6, R11, UR5, RZ, 0x3c, !PT ;  /* 0x000000050b067c12 */ /* 0x000fe2000f8e3cff */
[----:B------:R-:W-:Y:S03]  /*46a0*/  SYNCS.ARRIVE.TRANS64.RED.A1T0 RZ, [UR4], RZ ;  /* 0x000000ffffff79a7 */ /* 0x000fe60008100404 */
[----:B------:R-:W-:Y:S04]  /*46b0*/  SHF.L.U32 R5, R6, 0x1f, RZ ;  /* 0x0000001f06057819 */ /* 0x000fe800000006ff */
[----:B------:R-:W1:Y:S02]  /*46c0*/  SYNCS.PHASECHK.TRANS64.TRYWAIT P2, [UR17+0x38], R5 ;  /* 0x00003805ff0075a7 */ /* 0x000e640008041111 */
[----:B-12---:R-:W-:Y:S05]  /*46d0*/  @!P2 BRA `(.L_x_68) ;  /* 0x000000ac00b4a947 */ /* 0x006fea0003800000 */
.L_x_194:
[----:B------:R-:W-:Y:S01]  /*46e0*/  UIADD3 UR9, UPT, UPT, UR17, 0x20, URZ ;  /* 0x0000002011097890 */ /* 0x000fe2000fffe0ff */
[----:B------:R-:W-:Y:S01]  /*46f0*/  @!P1 R2UR UR5, R4 ;  /* 0x00000000040592ca */ /* 0x000fe200000e0000 */
[----:B------:R-:W-:Y:S01]  /*4700*/  UMOV UR10, UR26 ;  /* 0x0000001a000a7c82 */ /* 0x000fe20008000000 */
[----:B------:R-:W-:Y:S01]  /*4710*/  @!P1 R2UR UR4, R2 ;  /* 0x00000000020492ca */ /* 0x000fe200000e0000 */
[----:B------:R-:W-:Y:S01]  /*4720*/  VOTEU.ALL UP1, P1 ;  /* 0x0000000000ff7886 */ /* 0x000fe20000820000 */
[----:B------:R-:W-:Y:S01]  /*4730*/  ISETP.NE.AND P0, PT, RZ, UR34, !P1 ;  /* 0x00000022ff007c0c */ /* 0x000fe2000cf05270 */
[----:B------:R-:W-:Y:S01]  /*4740*/  VOTEU.ALL UP0, P1 ;  /* 0x0000000000ff7886 */ /* 0x000fe20000800000 */
[----:B------:R-:W-:Y:S01]  /*4750*/  IMAD.U32 R2, RZ, RZ, UR33 ;  /* 0x00000021ff027e24 */ /* 0x000fe2000f8e00ff */
[----:B------:R-:W-:Y:S01]  /*4760*/  UMOV UR20, 0x0 ;  /* 0x0000000000147882 */ /* 0x000fe20000000000 */
[----:B------:R-:W-:Y:S01]  /*4770*/  UMOV UR21, 0x10000000 ;  /* 0x1000000000157882 */ /* 0x000fe20000000000 */
[----:B------:R-:W-:Y:S01]  /*4780*/  UMOV UR12, UR36 ;  /* 0x00000024000c7c82 */ /* 0x000fe20008000000 */
[----:B------:R-:W-:Y:S03]  /*4790*/  @!UP0 UIADD3 UR6, UPT, UPT, UR33, 0xc0, URZ ;  /* 0x000000c021068890 */ /* 0x000fe6000fffe0ff */
[----:B------:R-:W-:Y:S01]  /*47a0*/  IMAD.U32 R4, RZ, RZ, UR5 ;  /* 0x00000005ff047e24 */ /* 0x000fe2000f8e00ff */
[----:B------:R-:W-:Y:S01]  /*47b0*/  UMOV UR5, 0x10000000 ;  /* 0x1000000000057882 */ /* 0x000fe20000000000 */
[----:B-1----:R-:W-:Y:S01]  /*47c0*/  IMAD.U32 R5, RZ, RZ, UR4 ;  /* 0x00000004ff057e24 */ /* 0x002fe2000f8e00ff */
[----:B------:R-:W-:Y:S01]  /*47d0*/  @!UP0 ULEA UR4, UR18, UR32, 0xe ;  /* 0x0000002012048291 */ /* 0x000fe2000f8e70ff */
[----:B------:R-:W-:Y:S01]  /*47e0*/  @!P1 IMAD.U32 R0, RZ, RZ, UR6 ;  /* 0x00000006ff009e24 */ /* 0x000fe2000f8e00ff */
[----:B------:R-:W-:Y:S01]  /*47f0*/  @!P1 R2UR UR6, R4 ;  /* 0x00000000040692ca */ /* 0x000fe200000e0000 */
[----:B------:R-:W-:Y:S01]  /*4800*/  @P0 VIADD R0, R2, 0x20 ;  /* 0x0000002002000836 */ /* 0x000fe20000000000 */
[----:B------:R-:W-:Y:S01]  /*4810*/  @!P1 R2UR UR7, R5 ;  /* 0x00000000050792ca */ /* 0x000fe200000e0000 */
[----:B------:R-:W-:Y:S01]  /*4820*/  @!UP0 UIADD3 UR8, UPT, UPT, UR4, 0x200, URZ ;  /* 0x0000020004088890 */ /* 0x000fe2000fffe0ff */
[----:B------:R-:W-:Y:S11]  /*4830*/  PLOP3.LUT P0, PT, P1, PT, PT, 0x8, 0x80 ;  /* 0x000000000080781c */ /* 0x000ff60000f0e170 */
[----:B------:R-:W-:Y:S02]  /*4840*/  @!UPT UIADD3 URZ, UPT, UPT, URZ, URZ, URZ ;  /* 0x000000fffffff290 */ /* 0x000fe4000fffe0ff */
[C---:B------:R-:W-:Y:S02]  /*4850*/  @P0 R2UR.BROADCAST UR11, R0.reuse ;  /* 0x00000000000b02ca */ /* 0x040fe400008e0000 */
[----:B------:R-:W-:Y:S11]  /*4860*/  PLOP3.LUT P0, PT, P1, PT, PT, 0x8, 0x80 ;  /* 0x000000000080781c */ /* 0x000ff60000f0e170 */
[----:B------:R1:W-:Y:S01]  /*4870*/  @!UP1 UTMALDG.3D [UR8], [UR6], desc[UR20] ;  /* 0x00001408060095b4 */ /* 0x0003e20008011000 */
[----:B------:R-:W-:Y:S01]  /*4880*/  VOTEU.ALL UP1, P1 ;  /* 0x0000000000ff7886 */ /* 0x000fe20000820000 */
[C---:B-1----:R-:W-:Y:S01]  /*4890*/  @P0 R2UR.BROADCAST UR11, R0.reuse ;  /* 0x00000000000b02ca */ /* 0x042fe200008e0000 */
[----:B------:R-:W-:Y:S01]  /*48a0*/  @!UP0 UIADD3 UR10, UPT, UPT, UR26, 0x20, URZ ;  /* 0x000000201a0a8890 */ /* 0x000fe2000fffe0ff */
[----:B------:R-:W-:Y:S01]  /*48b0*/  PLOP3.LUT P0, PT, P1, PT, PT, 0x8, 0x80 ;  /* 0x000000000080781c */ /* 0x000fe20000f0e170 */
[----:B------:R-:W-:Y:S10]  /*48c0*/  @!UP0 UIADD3 UR8, UPT, UPT, UR4, 0x1200, URZ ;  /* 0x0000120004088890 */ /* 0x000ff4000fffe0ff */
        /* <DEDUP_REMOVED lines=28> */
.L_x_196:
[----:B------:R-:W-:Y:S01]  /*4a90*/  UIADD3 UR9, UPT, UPT, UR16, 0x20, URZ ;  /* 0x0000002010097890 */ /* 0x000fe2000fffe0ff */
[----:B------:R-:W-:Y:S01]  /*4aa0*/  @!P1 R2UR UR5, R5 ;  /* 0x00000000050592ca */ /* 0x000fe200000e0000 */
[----:B------:R-:W-:Y:S01]  /*4ab0*/  UMOV UR21, 0x10000000 ;  /* 0x1000000000157882 */ /* 0x000fe20000000000 */
[----:B------:R-:W-:Y:S01]  /*4ac0*/  @!P1 R2UR UR4, R4 ;  /* 0x00000000040492ca */ /* 0x000fe200000e0000 */
[----:B------:R-:W-:Y:S01]  /*4ad0*/  UMOV UR10, UR26 ;  /* 0x0000001a000a7c82 */ /* 0x000fe20008000000 */
[----:B------:R-:W-:Y:S01]  /*4ae0*/  ISETP.NE.AND P0, PT, RZ, UR34, !P1 ;  /* 0x00000022ff007c0c */ /* 0x000fe2000cf05270 */
[----:B------:R-:W-:Y:S01]  /*4af0*/  VOTEU.ALL UP0, P1 ;  /* 0x0000000000ff7886 */ /* 0x000fe20000800000 */
[----:B------:R-:W-:Y:S01]  /*4b00*/  VOTEU.ALL UP1, P1 ;  /* 0x0000000000ff7886 */ /* 0x000fe20000820000 */
[----:B------:R-:W-:Y:S01]  /*4b10*/  UMOV UR20, 0x0 ;  /* 0x0000000000147882 */ /* 0x000fe20000000000 */
[----:B------:R-:W-:Y:S02]  /*4b20*/  UMOV UR12, UR36 ;  /* 0x00000024000c7c82 */ /* 0x000fe40008000000 */
[----:B------:R-:W-:Y:S03]  /*4b30*/  @!UP0 UIADD3 UR6, UPT, UPT, UR33, 0xa0, URZ ;  /* 0x000000a021068890 */ /* 0x000fe6000fffe0ff */
[----:B------:R-:W-:Y:S01]  /*4b40*/  IMAD.U32 R4, RZ, RZ, UR5 ;  /* 0x00000005ff047e24 */ /* 0x000fe2000f8e00ff */
[----:B------:R-:W-:Y:S01]  /*4b50*/  UMOV UR5, 0x10000000 ;  /* 0x1000000000057882 */ /* 0x000fe20000000000 */
[----:B------:R-:W-:Y:S01]  /*4b60*/  IMAD.U32 R5, RZ, RZ, UR4 ;  /* 0x00000004ff057e24 */ /* 0x000fe2000f8e00ff */
[----:B------:R-:W-:Y:S01]  /*4b70*/  @!UP0 ULEA UR4, UR18, UR32, 0xe ;  /* 0x0000002012048291 */ /* 0x000fe2000f8e70ff */
[----:B-1----:R-:W-:Y:S01]  /*4b80*/  @!P1 IMAD.U32 R0, RZ, RZ, UR6 ;  /* 0x00000006ff009e24 */ /* 0x002fe2000f8e00ff */
        /* <DEDUP_REMOVED lines=42> */
.L_x_198:
[----:B------:R-:W-:Y:S01]  /*4e30*/  UIADD3 UR25, UPT, UPT, UR21, 0x20, URZ ;  /* 0x0000002015197890 */ /* 0x000fe2000fffe0ff */
[----:B------:R-:W-:Y:S01]  /*4e40*/  @!P1 R2UR UR5, R5 ;  /* 0x00000000050592ca */ /* 0x000fe200000e0000 */
[----:B------:R-:W-:Y:S01]  /*4e50*/  VOTEU.ALL UP1, P1 ;  /* 0x0000000000ff7886 */ /* 0x000fe20000820000 */
[----:B------:R-:W-:Y:S01]  /*4e60*/  @!P1 R2UR UR4, R4 ;  /* 0x00000000040492ca */ /* 0x000fe200000e0000 */
[----:B------:R-:W-:Y:S01]  /*4e70*/  UMOV UR30, 0x0 ;  /* 0x00000000001e7882 */ /* 0x000fe20000000000 */
[----:B------:R-:W-:Y:S01]  /*4e80*/  UMOV UR31, 0x10000000 ;  /* 0x10000000001f7882 */ /* 0x000fe20000000000 */
[----:B------:R-:W-:Y:S01]  /*4e90*/  UMOV UR28, UR36 ;  /* 0x00000024001c7c82 */ /* 0x000fe20008000000 */
[----:B------:R-:W-:Y:S01]  /*4ea0*/  UMOV UR12, UR36 ;  /* 0x00000024000c7c82 */ /* 0x000fe20008000000 */
[----:B------:R-:W-:Y:S01]  /*4eb0*/  UMOV UR9, UR25 ;  /* 0x0000001900097c82 */ /* 0x000fe20008000000 */
[----:B------:R-:W-:Y:S01]  /*4ec0*/  UMOV UR20, UR36 ;  /* 0x0000002400147c82 */ /* 0x000fe20008000000 */
[----:B------:R-:W-:Y:S01]  /*4ed0*/  VOTEU.ALL UP0, P1 ;  /* 0x0000000000ff7886 */ /* 0x000fe20000800000 */
[----:B------:R-:W-:Y:S01]  /*4ee0*/  UMOV UR17, UR25 ;  /* 0x0000001900117c82 */ /* 0x000fe20008000000 */
[----:B-1----:R-:W-:Y:S02]  /*4ef0*/  @!P1 IMAD.MOV.U32 R0, RZ, RZ, 0x4000 ;  /* 0x00004000ff009424 */ /* 0x002fe400078e00ff */
[----:B------:R-:W-:Y:S01]  /*4f00*/  IMAD.U32 R4, RZ, RZ, UR5 ;  /* 0x00000005ff047e24 */ /* 0x000fe2000f8e00ff */
[----:B------:R-:W-:Y:S01]  /*4f10*/  @!UP0 UIMAD UR5, UR34, -0x20, UR33 ;  /* 0xffffffe0220588a4 */ /* 0x000fe2000f8e0221 */
[----:B------:R-:W-:Y:S01]  /*4f20*/  IMAD.U32 R5, RZ, RZ, UR4 ;  /* 0x00000004ff057e24 */ /* 0x000fe2000f8e00ff */
[----:B------:R-:W-:Y:S02]  /*4f30*/  @!UP0 ULEA UR4, UR29, UR32, 0xe ;  /* 0x000000201d048291 */ /* 0x000fe4000f8e70ff */
[----:B------:R-:W-:Y:S01]  /*4f40*/  @!P1 R2UR UR6, R4 ;  /* 0x00000000040692ca */ /* 0x000fe200000e0000 */
[----:B------:R-:W-:Y:S01]  /*4f50*/  @!UP0 UIADD3 UR27, UPT, UPT, UR5, 0x80, URZ ;  /* 0x00000080051b8890 */ /* 0x000fe2000fffe0ff */
[----:B------:R-:W-:Y:S01]  /*4f60*/  @!P1 R2UR UR7, R5 ;  /* 0x00000000050792ca */ /* 0x000fe200000e0000 */
[----:B------:R-:W-:Y:S01]  /*4f70*/  @!UP0 UIADD3 UR24, UPT, UPT, UR4, 0x200, URZ ;  /* 0x0000020004188890 */ /* 0x000fe2000fffe0ff */
[----:B------:R-:W-:Y:S01]  /*4f80*/  @!P1 IADD3 R5, P0, PT, R12, 0x780, RZ ;  /* 0x000007800c059810 */ /* 0x000fe20007f1e0ff */
[----:B------:R-:W-:Y:S02]  /*4f90*/  @!UP0 UIADD3 UR10, UPT, UPT, UR26, 0x20, URZ ;  /* 0x000000201a0a8890 */ /* 0x000fe4000fffe0ff */
[----:B------:R-:W-:Y:S01]  /*4fa0*/  @!UP0 UIADD3 UR8, UPT, UPT, UR4, 0x1200, URZ ;  /* 0x0000120004088890 */ /* 0x000fe2000fffe0ff */
[----:B------:R-:W-:Y:S01]  /*4fb0*/  UMOV UR11, UR27 ;  /* 0x0000001b000b7c82 */ /* 0x000fe20008000000 */
[----:B------:R-:W-:Y:S01]  /*4fc0*/  @!UP0 UIADD3 UR18, UPT, UPT, UR26, 0x40, URZ ;  /* 0x000000401a128890 */ /* 0x000fe2000fffe0ff */
[----:B------:R-:W-:Y:S01]  /*4fd0*/  @!P1 IMAD.X R4, RZ, RZ, R13, P0 ;  /* 0x000000ffff049224 */ /* 0x000fe200000e060d */
[----:B------:R-:W-:Y:S01]  /*4fe0*/  @!UP0 UIADD3 UR16, UPT, UPT, UR4, 0x2200, URZ ;  /* 0x0000220004108890 */ /* 0x000fe2000fffe0ff */
[----:B------:R-:W-:Y:S03]  /*4ff0*/  UMOV UR19, UR27 ;  /* 0x0000001b00137c82 */ /* 0x000fe60008000000 */
[----:B------:R-:W-:Y:S01]  /*5000*/  @!UP1 UTMALDG.3D [UR24], [UR6], desc[UR30] ;  /* 0x00001e18060095b4 */ /* 0x000fe20008011000 */
[----:B------:R-:W-:Y:S05]  /*5010*/  VOTEU.ALL UP1, P1 ;  /* 0x0000000000ff7886 */ /* 0x000fea0000820000 */
[----:B------:R1:W-:Y:S02]  /*5020*/  @!UP1 UTMALDG.3D [UR8], [UR6], desc[UR30] ;  /* 0x00001e08060095b4 */ /* 0x0003e40008011000 */
[----:B-1----:R-:W-:Y:S02]  /*5030*/  @!UP0 UIADD3 UR10, UPT, UPT, UR26, 0x60, URZ ;  /* 0x000000601a0a8890 */ /* 0x002fe4000fffe0ff */
[----:B------:R-:W-:Y:S01]  /*5040*/  @!UP0 UIADD3 UR8, UPT, UPT, UR4, 0x3200, URZ ;  /* 0x0000320004088890 */ /* 0x000fe2000fffe0ff */
[----:B------:R-:W-:Y:S01]  /*5050*/  VOTEU.ALL UP0, P1 ;  /* 0x0000000000ff7886 */ /* 0x000fe20000800000 */
[----:B------:R-:W-:Y:S04]  /*5060*/  UIADD3 UR4, UPT, UPT, UR29, 0x1, URZ ;  /* 0x000000011d047890 */ /* 0x000fe8000fffe0ff */
[----:B------:R-:W-:Y:S01]  /*5070*/  @!UP0 UTMALDG.3D [UR16], [UR6], desc[UR30] ;  /* 0x00001e10060085b4 */ /* 0x000fe20008011000 */
[----:B------:R-:W-:Y:S04]  /*5080*/  UISETP.NE.AND UP0, UPT, UR4, 0x3, UPT ;  /* 0x000000030400788c */ /* 0x000fe8000bf05270 */
[----:B------:R-:W-:Y:S02]  /*5090*/  USEL UR29, UR4, URZ, UP0 ;  /* 0x000000ff041d7287 */ /* 0x000fe40008000000 */
[----:B------:R-:W-:Y:S02]  /*50a0*/  USEL UR5, URZ, 0x1, UP0 ;  /* 0x00000001ff057887 */ /* 0x000fe40008000000 */
[----:B------:R-:W-:Y:S01]  /*50b0*/  VOTEU.ALL UP0, P1 ;  /* 0x0000000000ff7886 */ /* 0x000fe20000800000 */
[----:B------:R-:W-:Y:S03]  /*50c0*/  UPRMT UR4, UR46, 0x654, UR25 ;  /* 0x000006542e047896 */ /* 0x000fe60008000019 */
[----:B------:R-:W-:Y:S01]  /*50d0*/  LOP3.LUT R6, R6, UR5, RZ, 0x3c, !PT ;  /* 0x0000000506067c12 */ /* 0x000fe2000f8e3cff */
[----:B------:R1:W-:Y:S01]  /*50e0*/  @!UP0 UTMALDG.3D [UR8], [UR6], desc[UR30] ;  /* 0x00001e08060085b4 */ /* 0x0003e20008011000 */
[----:B------:R2:W-:Y:S02]  /*50f0*/  @!P1 SYNCS.ARRIVE.TRANS64.RED.A0TR RZ, [UR21+0x20], R0 ;  /* 0x00002000ffff99a7 */ /* 0x0005e40008300415 */
[----:B------:R-:W-:Y:S02]  /*5100*/  SHF.L.U32 R7, R6, 0x1f, RZ ;  /* 0x0000001f06077819 */ /* 0x000fe400000006ff */
[----:B------:R-:W-:Y:S01]  /*5110*/  SYNCS.ARRIVE.TRANS64.RED.A1T0 RZ, [UR4], RZ ;  /* 0x000000ffffff79a7 */ /* 0x000fe20008100404 */
[----:B-1----:R-:W-:Y:S09]  /*5120*/  ULEA UR6, UR29, UR32, 0x3 ;  /* 0x000000201d067291 */ /* 0x002ff2000f8e18ff */
[----:B------:R-:W1:Y:S02]  /*5130*/  SYNCS.PHASECHK.TRANS64.TRYWAIT P2, [UR6+0x38], R7 ;  /* 0x00003807ff0075a7 */ /* 0x000e640008041106 */
[----:B-12---:R-:W-:Y:S05]  /*5140*/  @!P2 BRA `(.L_x_71) ;  /* 0x000000a40060a947 */ /* 0x006fea0003800000 */
.L_x_200:
        /* <DEDUP_REMOVED lines=14> */
[----:B------:R-:W-:Y:S01]  /*5230*/  @!UP0 ULEA UR5, UR34, UR33, 0x5 ;  /* 0x0000002122058291 */ /* 0x000fe2000f8e28ff */
        /* <DEDUP_REMOVED lines=21> */
[----:B------:R1:W-:Y:S01]  /*5390*/  @!UP0 UTMALDG.3D [UR16], [UR30], desc[UR38] ;  /* 0x000026101e0085b4 */ /* 0x0003e20008011000 */
[----:B------:R-:W-:Y:S04]  /*53a0*/  UISETP.NE.AND UP0, UPT, UR4, 0x3, UPT ;  /* 0x000000030400788c */ /* 0x000fe8000bf05270 */
[----:B------:R-:W-:Y:S06]  /*53b0*/  USEL UR5, URZ, 0x1, UP0 ;  /* 0x00000001ff057887 */ /* 0x000fec0008000000 */
[----:B------:R-:W-:Y:S04]  /*53c0*/  LOP3.LUT R6, R6, UR5, RZ, 0x3c, !PT ;  /* 0x0000000506067c12 */ /* 0x000fe8000f8e3cff */
[----:B------:R-:W-:Y:S01]  /*53d0*/  SHF.L.U32 R7, R6, 0x1f, RZ ;  /* 0x0000001f06077819 */ /* 0x000fe200000006ff */
[----:B-1----:R-:W-:Y:S02]  /*53e0*/  USEL UR17, UR4, URZ, UP0 ;  /* 0x000000ff04117287 */ /* 0x002fe40008000000 */
[----:B------:R-:W-:Y:S01]  /*53f0*/  VOTEU.ALL UP0, P1 ;  /* 0x0000000000ff7886 */ /* 0x000fe20000800000 */
[----:B------:R-:W-:Y:S02]  /*5400*/  UPRMT UR4, UR46, 0x654, UR25 ;  /* 0x000006542e047896 */ /* 0x000fe40008000019 */
[----:B------:R-:W-:Y:S02]  /*5410*/  ULEA UR16, UR17, UR32, 0x3 ;  /* 0x0000002011107291 */ /* 0x000fe4000f8e18ff */
[----:B------:R1:W-:Y:S01]  /*5420*/  @!UP0 UTMALDG.3D [UR8], [UR30], desc[UR38] ;  /* 0x000026081e0085b4 */ /* 0x0003e20008011000 */
[----:B------:R1:W-:Y:S04]  /*5430*/  @!P1 SYNCS.ARRIVE.TRANS64.RED.A0TR RZ, [UR6+0x20], R0 ;  /* 0x00002000ffff99a7 */ /* 0x0003e80008300406 */
[----:B------:R-:W-:Y:S02]  /*5440*/  SYNCS.ARRIVE.TRANS64.RED.A1T0 RZ, [UR4], RZ ;  /* 0x000000ffffff79a7 */ /* 0x000fe40008100404 */
[----:B------:R-:W2:Y:S02]  /*5450*/  SYNCS.PHASECHK.TRANS64.TRYWAIT P2, [UR16+0x38], R7 ;  /* 0x00003807ff0075a7 */ /* 0x000ea40008041110 */
[----:B-12---:R-:W-:Y:S05]  /*5460*/  @!P2 BRA `(.L_x_72) ;  /* 0x000000a000b0a947 */ /* 0x006fea0003800000 */
.L_x_202:
        /* <DEDUP_REMOVED lines=58> */
.L_x_204:
[----:B------:R-:W-:Y:S01]  /*5810*/  UIADD3 UR9, UPT, UPT, UR17, 0x20, URZ ;  /* 0x0000002011097890 */ /* 0x000fe2000fffe0ff */
[----:B------:R-:W-:Y:S01]  /*5820*/  @!P1 R2UR UR5, R5 ;  /* 0x00000000050592ca */ /* 0x000fe200000e0000 */
[----:B------:R-:W-:Y:S01]  /*5830*/  UMOV UR10, UR26 ;  /* 0x0000001a000a7c82 */ /* 0x000fe20008000000 */
[----:B------:R-:W-:Y:S01]  /*5840*/  @!P1 R2UR UR4, R4 ;  /* 0x00000000040492ca */ /* 0x000fe200000e0000 */
[----:B------:R-:W-:Y:S01]  /*5850*/  VOTEU.ALL UP1, P1 ;  /* 0x0000000000ff7886 */ /* 0x000fe20000820000 */
[----:B------:R-:W-:Y:S01]  /*5860*/  ISETP.NE.AND P0, PT, RZ, UR34, !P1 ;  /* 0x00000022ff007c0c */ /* 0x000fe2000cf05270 */
[----:B------:R-:W-:Y:S01]  /*5870*/  VOTEU.ALL UP0, P1 ;  /* 0x0000000000ff7886 */ /* 0x000fe20000800000 */
[----:B------:R-:W-:Y:S01]  /*5880*/  UMOV UR20, 0x0 ;  /* 0x0000000000147882 */ /* 0x000fe20000000000 */
        /* <DEDUP_REMOVED lines=50> */
.L_x_206:
[----:B------:R-:W-:Y:S01]  /*5bb0*/  UIADD3 UR9, UPT, UPT, UR16, 0x20, URZ ;  /* 0x0000002010097890 */ /* 0x000fe2000fffe0ff */
[----:B------:R-:W-:Y:S01]  /*5bc0*/  @!P1 R2UR UR5, R4 ;  /* 0x00000000040592ca */ /* 0x000fe200000e0000 */
[----:B------:R-:W-:Y:S01]  /*5bd0*/  UIADD3 UR35, UPT, UPT, UR35, 0x1, URZ ;  /* 0x0000000123237890 */ /* 0x000fe2000fffe0ff */
[----:B------:R-:W-:Y:S01]  /*5be0*/  @!P1 R2UR UR4, R2 ;  /* 0x00000000020492ca */ /* 0x000fe200000e0000 */
[----:B------:R-:W-:Y:S01]  /*5bf0*/  UIADD3 UR27, UPT, UPT, UR13, UR54, URZ ;  /* 0x000000360d1b7290 */ /* 0x000fe2000fffe0ff */
[----:B------:R-:W-:Y:S01]  /*5c00*/  ISETP.NE.OR P0, PT, RZ, UR34, P1 ;  /* 0x00000022ff007c0c */ /* 0x000fe20008f05670 */
[----:B------:R-:W-:Y:S01]  /*5c10*/  VOTEU.ALL UP1, P1 ;  /* 0x0000000000ff7886 */ /* 0x000fe20000820000 */
[----:B------:R-:W-:Y:S01]  /*5c20*/  UMOV UR20, 0x0 ;  /* 0x0000000000147882 */ /* 0x000fe20000000000 */
[----:B------:R-:W-:Y:S01]  /*5c30*/  UMOV UR21, 0x10000000 ;  /* 0x1000000000157882 */ /* 0x000fe20000000000 */
[----:B------:R-:W-:Y:S01]  /*5c40*/  UMOV UR10, UR26 ;  /* 0x0000001a000a7c82 */ /* 0x000fe20008000000 */
[----:B------:R-:W-:Y:S01]  /*5c50*/  UMOV UR12, UR36 ;  /* 0x00000024000c7c82 */ /* 0x000fe20008000000 */
[----:B------:R-:W-:Y:S01]  /*5c60*/  VOTEU.ALL UP0, P1 ;  /* 0x0000000000ff7886 */ /* 0x000fe20000800000 */
[----:B------:R-:W-:Y:S01]  /*5c70*/  VIADD R10, R10, 0x1 ;  /* 0x000000010a0a7836 */ /* 0x000fe20000000000 */
[----:B------:R-:W-:Y:S01]  /*5c80*/  UMOV UR36, UR37 ;  /* 0x0000002500247c82 */ /* 0x000fe20008000000 */
[----:B------:R-:W-:Y:S01]  /*5c90*/  IMAD.U32 R4, RZ, RZ, UR5 ;  /* 0x00000005ff047e24 */ /* 0x000fe2000f8e00ff */
[----:B------:R-:W-:Y:S01]  /*5ca0*/  UMOV UR5, 0x10000000 ;  /* 0x1000000000057882 */ /* 0x000fe20000000000 */
[----:B------:R-:W-:Y:S01]  /*5cb0*/  @!UP0 UIADD3 UR6, UPT, UPT, UR33, 0xe0, URZ ;  /* 0x000000e021068890 */ /* 0x000fe2000fffe0ff */
[----:B-1----:R-:W-:Y:S01]  /*5cc0*/  IMAD.U32 R5, RZ, RZ, UR4 ;  /* 0x00000004ff057e24 */ /* 0x002fe2000f8e00ff */
[----:B------:R-:W-:Y:S04]  /*5cd0*/  @!UP0 ULEA UR4, UR18, UR32, 0xe ;  /* 0x0000002012048291 */ /* 0x000fe8000f8e70ff */
[----:B------:R-:W-:Y:S01]  /*5ce0*/  @!UP0 UIADD3 UR8, UPT, UPT, UR4, 0x200, URZ ;  /* 0x0000020004088890 */ /* 0x000fe2000fffe0ff */
[----:B------:R-:W-:Y:S01]  /*5cf0*/  @!P1 IMAD.U32 R0, RZ, RZ, UR6 ;  /* 0x00000006ff009e24 */ /* 0x000fe2000f8e00ff */
[----:B------:R-:W-:Y:S01]  /*5d00*/  @!P1 R2UR UR6, R4 ;  /* 0x00000000040692ca */ /* 0x000fe200000e0000 */
[----:B------:R-:W-:Y:S01]  /*5d10*/  @!P0 IMAD R0, RZ, RZ, UR33 ;  /* 0x00000021ff008e24 */ /* 0x000fe2000f8e02ff */
[----:B------:R-:W-:Y:S02]  /*5d20*/  @!P1 R2UR UR7, R5 ;  /* 0x00000000050792ca */ /* 0x000fe400000e0000 */
[----:B------:R-:W-:Y:S11]  /*5d30*/  PLOP3.LUT P0, PT, P1, PT, PT, 0x8, 0x80 ;  /* 0x000000000080781c */ /* 0x000ff60000f0e170 */
[----:B------:R-:W-:Y:S02]  /*5d40*/  @!UPT UIADD3 URZ, UPT, UPT, URZ, URZ, URZ ;  /* 0x000000fffffff290 */ /* 0x000fe4000fffe0ff */
[C---:B------:R-:W-:Y:S02]  /*5d50*/  @P0 R2UR.BROADCAST UR11, R0.reuse ;  /* 0x00000000000b02ca */ /* 0x040fe400008e0000 */
[----:B------:R-:W-:Y:S11]  /*5d60*/  PLOP3.LUT P0, PT, P1, PT, PT, 0x8, 0x80 ;  /* 0x000000000080781c */ /* 0x000ff60000f0e170 */
[----:B------:R1:W-:Y:S01]  /*5d70*/  @!UP1 UTMALDG.3D [UR8], [UR6], desc[UR20] ;  /* 0x00001408060095b4 */ /* 0x0003e20008011000 */
[----:B------:R-:W-:Y:S01]  /*5d80*/  VOTEU.ALL UP1, P1 ;  /* 0x0000000000ff7886 */ /* 0x000fe20000820000 */
[----:B-1----:R-:W-:Y:S01]  /*5d90*/  @!UP0 UIADD3 UR10, UPT, UPT, UR26, 0x20, URZ ;  /* 0x000000201a0a8890 */ /* 0x002fe2000fffe0ff */
[C---:B------:R-:W-:Y:S01]  /*5da0*/  @P0 R2UR.BROADCAST UR11, R0.reuse ;  /* 0x00000000000b02ca */ /* 0x040fe200008e0000 */
[----:B------:R-:W-:Y:S01]  /*5db0*/  @!UP0 UIADD3 UR8, UPT, UPT, UR4, 0x1200, URZ ;  /* 0x0000120004088890 */ /* 0x000fe2000fffe0ff */
        /* <DEDUP_REMOVED lines=8> */
[----:B------:R-:W-:Y:S01]  /*5e40*/  UPLOP3.LUT UP1, UPT, UPT, UPT, UPT, 0x80, 0x8 ;  /* 0x000000000008789c */ /* 0x000fe20003f2f070 */
[----:B-1----:R-:W-:Y:S01]  /*5e50*/  @P0 R2UR.BROADCAST UR11, R0 ;  /* 0x00000000000b02ca */ /* 0x002fe200008e0000 */
[----:B------:R-:W-:Y:S01]  /*5e60*/  @!UP0 UIADD3 UR10, UPT, UPT, UR26, 0x60, URZ ;  /* 0x000000601a0a8890 */ /* 0x000fe2000fffe0ff */
[C---:B------:R-:W-:Y:S01]  /*5e70*/  ISETP.NE.AND P0, PT, R10.reuse, 0x2, PT ;  /* 0x000000020a00780c */ /* 0x040fe20003f05270 */
[----:B------:R-:W-:Y:S01]  /*5e80*/  @!UP0 UIADD3 UR8, UPT, UPT, UR4, 0x3200, URZ ;  /* 0x0000320004088890 */ /* 0x000fe2000fffe0ff */
[----:B------:R-:W-:Y:S02]  /*5e90*/  VOTEU.ALL UP0, P1 ;  /* 0x0000000000ff7886 */ /* 0x000fe40000800000 */
[----:B------:R-:W-:Y:S01]  /*5ea0*/  UMOV UR4, 0x0 ;  /* 0x0000000000047882 */ /* 0x000fe20000000000 */
[----:B------:R-:W-:Y:S02]  /*5eb0*/  SEL R0, RZ, 0x1, P0 ;  /* 0x00000001ff007807 */ /* 0x000fe40000000000 */
[----:B------:R-:W-:Y:S02]  /*5ec0*/  SEL R10, R10, RZ, P0 ;  /* 0x000000ff0a0a7207 */ /* 0x000fe40000000000 */
[----:B------:R-:W-:Y:S02]  /*5ed0*/  LOP3.LUT R9, R9, R0, RZ, 0x3c, !PT ;  /* 0x0000000009097212 */ /* 0x000fe400078e3cff */
[----:B------:R1:W-:Y:S01]  /*5ee0*/  @!UP0 UTMALDG.3D [UR8], [UR6], desc[UR4] ;  /* 0x00000408060085b4 */ /* 0x0003e20008011000 */
[----:B------:R2:W-:Y:S01]  /*5ef0*/  @!P1 SYNCS.ARRIVE.TRANS64.RED.A0TR RZ, [UR16+0x20], R3 ;  /* 0x00002003ffff99a7 */ /* 0x0005e20008300410 */
[----:B-1----:R-:W-:Y:S02]  /*5f00*/  UIADD3 UR4, UPT, UPT, UR18, 0x1, URZ ;  /* 0x0000000112047890 */ /* 0x002fe4000fffe0ff */
[----:B------:R-:W-:Y:S02]  /*5f10*/  UIADD3 UR11, UPT, UPT, UR14, UR52, URZ ;  /* 0x000000340e0b7290 */ /* 0x000fe4000fffe0ff */
[----:B------:R-:W-:Y:S04]  /*5f20*/  UISETP.NE.AND UP0, UPT, UR4, 0x3, UPT ;  /* 0x000000030400788c */ /* 0x000fe8000bf05270 */
[----:B------:R-:W-:Y:S02]  /*5f30*/  USEL UR29, UR4, URZ, UP0 ;  /* 0x000000ff041d7287 */ /* 0x000fe40008000000 */
[----:B------:R-:W-:Y:S02]  /*5f40*/  UPRMT UR4, UR46, 0x654, UR9 ;  /* 0x000006542e047896 */ /* 0x000fe40008000009 */
[----:B------:R-:W-:Y:S06]  /*5f50*/  USEL UR5, URZ, 0x1, UP0 ;  /* 0x00000001ff057887 */ /* 0x000fec0008000000 */
[----:B------:R-:W-:Y:S01]  /*5f60*/  LOP3.LUT R11, R6, UR5, RZ, 0x3c, !PT ;  /* 0x00000005060b7c12 */ /* 0x000fe2000f8e3cff */
[----:B------:R-:W-:Y:S01]  /*5f70*/  SYNCS.ARRIVE.TRANS64.RED.A1T0 RZ, [UR4], RZ ;  /* 0x000000ffffff79a7 */ /* 0x000fe20008100404 */
[----:B------:R-:W-:Y:S05]  /*5f80*/  BRA.U UP3, `(.L_x_75) ;  /* 0xffffffd903b87547 */ /* 0x000fea000b83ffff */
[----:B------:R-:W-:Y:S01]  /*5f90*/  UIADD3 UR32, UPT, UPT, UR32, 0x38, URZ ;  /* 0x0000003820207890 */ /* 0x000fe2000fffe0ff */
[----:B--2---:R-:W-:-:S03]  /*5fa0*/  SHF.L.U32 R3, R11, 0x1f, RZ ;  /* 0x0000001f0b037819 */ /* 0x004fc600000006ff */
[----:B------:R-:W-:-:S09]  /*5fb0*/  ULEA UR4, UR29, UR32, 0x3 ;  /* 0x000000201d047291 */ /* 0x000fd2000f8e18ff */
[----:B------:R-:W1:Y:S02]  /*5fc0*/  SYNCS.PHASECHK.TRANS64.TRYWAIT P0, [UR4], R3 ;  /* 0x00000003ff0075a7 */ /* 0x000e640008001104 */
[----:B-1----:R-:W-:Y:S05]  /*5fd0*/  @!P0 BRA `(.L_x_76) ;  /* 0x00000098001c8947 */ /* 0x002fea0003800000 */
.L_x_208:
[----:B------:R-:W-:-:S04]  /*5fe0*/  UIADD3 UR4, UPT, UPT, UR29, 0x1, URZ ;  /* 0x000000011d047890 */ /* 0x000fc8000fffe0ff */
[----:B------:R-:W-:-:S04]  /*5ff0*/  UISETP.NE.AND UP0, UPT, UR4, 0x3, UPT ;  /* 0x000000030400788c */ /* 0x000fc8000bf05270 */
[----:B------:R-:W-:Y:S02]  /*6000*/  USEL UR6, URZ, 0x1, UP0 ;  /* 0x00000001ff067887 */ /* 0x000fe40008000000 */
[----:B------:R-:W-:-:S04]  /*6010*/  USEL UR4, UR4, URZ, UP0 ;  /* 0x000000ff04047287 */ /* 0x000fc80008000000 */
[----:B------:R-:W-:Y:S01]  /*6020*/  ULEA UR5, UR4, UR32, 0x3 ;  /* 0x0000002004057291 */ /* 0x000fe2000f8e18ff */
[----:B------:R-:W-:-:S04]  /*6030*/  LOP3.LUT R11, R11, UR6, RZ, 0x3c, !PT ;  /* 0x000000060b0b7c12 */ /* 0x000fc8000f8e3cff */
[----:B-1----:R-:W-:-:S04]  /*6040*/  SHF.L.U32 R3, R11, 0x1f, RZ ;  /* 0x0000001f0b037819 */ /* 0x002fc800000006ff */
[----:B------:R-:W1:Y:S02]  /*6050*/  SYNCS.PHASECHK.TRANS64.TRYWAIT P0, [UR5], R3 ;  /* 0x00000003ff0075a7 */ /* 0x000e640008001105 */
[----:B-1----:R-:W-:Y:S05]  /*6060*/  @!P0 BRA `(.L_x_77) ;  /* 0x0000009800108947 */ /* 0x002fea0003800000 */
.L_x_210:
        /* <DEDUP_REMOVED lines=8> */
.L_x_78:
[----:B-1----:R1:W2:Y:S02]  /*60f0*/  SYNCS.PHASECHK.TRANS64.TRYWAIT P0, [R0+URZ], R3 ;  /* 0x00000003000075a7 */ /* 0x0022a400080011ff */
[----:B--2---:R-:W-:Y:S05]  /*6100*/  @!P0 NANOSLEEP.SYNCS 0x989680 ;  /* 0x009896800000895d */ /* 0x004fea0003900000 */
[----:B------:R-:W2:Y:S02]  /*6110*/  @!P0 SYNCS.PHASECHK.TRANS64 P0, [R0+URZ], R3 ;  /* 0x00000003000085a7 */ /* 0x000ea400080010ff */
[----:B--23--:R-:W-:Y:S05]  /*6120*/  @P0 EXIT ;  /* 0x000000000000094d */ /* 0x00cfea0003800000 */
[----:B------:R-:W-:Y:S05]  /*6130*/  BRA `(.L_x_78) ;  /* 0xfffffffc00ec7947 */ /* 0x000fea000383ffff */
.L_x_60:
[----:B------:R-:W-:-:S06]  /*6140*/  UISETP.GE.AND UP0, UPT, UR20, 0x4, UPT ;  /* 0x000000041400788c */ /* 0x000fcc000bf06270 */
[----:B------:R-:W-:-:S13]  /*6150*/  PLOP3.LUT P0, PT, PT, PT, UP0, 0x80, 0x8 ;  /* 0x000000000008781c */ /* 0x000fda0003f0f008 */
[----:B------:R-:W-:Y:S05]  /*6160*/  @!P0 EXIT ;  /* 0x000000000000894d */ /* 0x000fea0003800000 */
[----:B------:R-:W-:Y:S01]  /*6170*/  BAR.SYNC.DEFER_BLOCKING 0x6, 0xa0 ;  /* 0x0182800000007b1d */ /* 0x000fe20000010000 */
[----:B------:R-:W-:Y:S02]  /*6180*/  HFMA2 R92, -RZ, RZ, 0, 2.384185791015625e-06 ;  /* 0x00000028ff5c7431 */ /* 0x000fe400000001ff */
[C---:B------:R-:W-:Y:S01]  /*6190*/  IMAD.SHL.U32 R0, R93.reuse, 0x4, RZ ;  /* 0x000000045d007824 */ /* 0x040fe200078e00ff */
[C---:B------:R-:W-:Y:S01]  /*61a0*/  SHF.L.U32 R2, R93.reuse, 0x10, RZ ;  /* 0x000000105d027819 */ /* 0x040fe200000006ff */
[C---:B------:R-:W-:Y:S01]  /*61b0*/  IMAD.SHL.U32 R91, R93.reuse, 0x80, RZ ;  /* 0x000000805d5b7824 */ /* 0x040fe200078e00ff */
[----:B------:R-:W-:Y:S01]  /*61c0*/  R2P PR, R93, 0x18 ;  /* 0x000000185d007804 */ /* 0x000fe20000000000 */
[----:B------:R-:W-:Y:S01]  /*61d0*/  UMOV UR4, 0x400 ;  /* 0x0000040000047882 */ /* 0x000fe20000000000 */
[----:B------:R-:W1:Y:S01]  /*61e0*/  LDCU.64 UR6, c[0x0][0xa88] ;  /* 0x00015100ff0677ac */ /* 0x000e620008000a00 */
[----:B------:R-:W2:Y:S01]  /*61f0*/  LDC.64 R76, c[0x0][0xab0] ;  /* 0x0002ac00ff4c7b82 */ /* 0x000ea20000000a00 */
[----:B------:R-:W-:Y:S01]  /*6200*/  LOP3.LUT R2, R2, 0x600000, RZ, 0xc0, !PT ;  /* 0x0060000002027812 */ /* 0x000fe200078ec0ff */
[----:B------:R-:W-:Y:S01]  /*6210*/  IMAD.MOV.U32 R90, RZ, RZ, 0x50 ;  /* 0x00000050ff5a7424 */ /* 0x000fe200078e00ff */
[----:B------:R-:W-:Y:S01]  /*6220*/  ULEA UR4, UR46, UR4, 0x18 ;  /* 0x000000042e047291 */ /* 0x000fe2000f8ec0ff */
[----:B------:R-:W-:Y:S01]  /*6230*/  LOP3.LUT R91, R91, 0x307c, R0, 0xc8, !PT ;  /* 0x0000307c5b5b7812 */ /* 0x000fe200078ec800 */
[----:B------:R-:W3:Y:S01]  /*6240*/  LDCU UR5, c[0x0][0x370] ;  /* 0x00006e00ff0577ac */ /* 0x000ee20008000800 */
[----:B------:R-:W-:-:S02]  /*6250*/  LOP3.LUT R93, R93, 0x60, RZ, 0xc0, !PT ;  /* 0x000000605d5d7812 */ /* 0x000fc400078ec0ff */
[----:B------:R-:W-:Y:S01]  /*6260*/  CS2R R88, SRZ ;  /* 0x0000000000587805 */ /* 0x000fe2000001ff00 */
[----:B------:R-:W4:Y:S01]  /*6270*/  LDC.64 R74, c[0x0][0xaa8] ;  /* 0x0002aa00ff4a7b82 */ /* 0x000f220000000a00 */
[----:B------:R-:W-:Y:S01]  /*6280*/  SEL R92, R92, 0x18, !P3 ;  /* 0x000000185c5c7807 */ /* 0x000fe20005800000 */
[----:B------:R-:W2:Y:S01]  /*6290*/  LDCU.64 UR58, c[0x0][0x348] ;  /* 0x00006900ff3a77ac */ /* 0x000ea20008000a00 */
[----:B------:R-:W-:Y:S01]  /*62a0*/  SEL R90, R90, 0x30, !P4 ;  /* 0x000000305a5a7807 */ /* 0x000fe20006000000 */
[----:B------:R-:W-:Y:S01]  /*62b0*/  UMOV UR56, 0x1 ;  /* 0x0000000100387882 */ /* 0x000fe20000000000 */
[----:B------:R-:W2:Y:S01]  /*62c0*/  LDCU UR45, c[0x0][0xd0c] ;  /* 0x0001a180ff2d77ac */ /* 0x000ea20008000800 */
[----:B------:R-:W2:Y:S01]  /*62d0*/  LDS R3, [UR4+0xe0] ;  /* 0x0000e004ff037984 */ /* 0x000ea20008000800 */
[----:B-1----:R-:W-:Y:S02]  /*62e0*/  IMAD.U32 R82, RZ, RZ, UR6 ;  /* 0x00000006ff527e24 */ /* 0x002fe4000f8e00ff */
[----:B------:R-:W-:Y:S01]  /*62f0*/  IMAD.U32 R81, RZ, RZ, UR7 ;  /* 0x00000007ff517e24 */ /* 0x000fe2000f8e00ff */
[----:B------:R-:W1:Y:S01]  /*6300*/  LDCU.64 UR6, c[0x0][0xa90] ;  /* 0x00015200ff0677ac */ /* 0x000e620008000a00 */
[----:B---3--:R-:W-:Y:S01]  /*6310*/  IMAD.U32 R85, RZ, RZ, UR5 ;  /* 0x00000005ff557e24 */ /* 0x008fe2000f8e00ff */
[----:B------:R-:W-:Y:S01]  /*6320*/  UIADD3 UR4, UPT, UPT, UR4, 0x200, URZ ;  /* 0x0000020004047890 */ /* 0x000fe2000fffe0ff */
[----:B------:R-:W3:Y:S05]  /*6330*/  LDCU UR41, c[0x0][0xd30] ;  /* 0x0001a600ff2977ac */ /* 0x000eea0008000800 */
[----:B------:R-:W-:Y:S01]  /*6340*/  IMAD.U32 R95, RZ, RZ, UR4 ;  /* 0x00000004ff5f7e24 */ /* 0x000fe2000f8e00ff */
[----:B------:R-:W-:Y:S01]  /*6350*/  IADD3 R91, PT, PT, R91, UR4, RZ ;  /* 0x000000045b5b7c10 */ /* 0x000fe2000fffe0ff */
[----:B------:R-:W2:Y:S01]  /*6360*/  LDCU.64 UR42, c[0x0][0xd28] ;  /* 0x0001a500ff2a77ac */ /* 0x000ea20008000a00 */
[----:B------:R-:W2:Y:S01]  /*6370*/  LDCU.128 UR60, c[0x0][0xd10] ;  /* 0x0001a200ff3c77ac */ /* 0x000ea20008000c00 */
[----:B-1----:R-:W-:Y:S01]  /*6380*/  MOV R84, UR6 ;  /* 0x0000000600547c02 */ /* 0x002fe20008000f00 */
[----:B------:R-:W-:Y:S01]  /*6390*/  IMAD.U32 R83, RZ, RZ, UR7 ;  /* 0x00000007ff537e24 */ /* 0x000fe2000f8e00ff */
[----:B------:R-:W1:Y:S01]  /*63a0*/  LDCU UR57, c[0x0][0x374] ;  /* 0x00006e80ff3977ac */ /* 0x000e620008000800 */
[----:B------:R-:W-:Y:S01]  /*63b0*/  UMOV UR37, URZ ;  /* 0x000000ff00257c82 */ /* 0x000fe20008000000 */
[----:B------:R-:W-:Y:S01]  /*63c0*/  UMOV UR52, URZ ;  /* 0x000000ff00347c82 */ /* 0x000fe20008000000 */
[----:B------:R-:W-:Y:S01]  /*63d0*/  UMOV UR55, URZ ;  /* 0x000000ff00377c82 */ /* 0x000fe20008000000 */
[----:B------:R-:W-:Y:S01]  /*63e0*/  UMOV UR53, URZ ;  /* 0x000000ff00357c82 */ /* 0x000fe20008000000 */
[----:B--23--:R-:W-:-:S07]  /*63f0*/  IMAD.IADD R2, R3, 0x1, R2 ;  /* 0x0000000103027824 */ /* 0x00cfce00078e0202 */
.L_x_169:
[----:B------:R-:W2:Y:S01]  /*6400*/  S2UR UR40, SR_CgaCtaId ;  /* 0x00000000002879c3 */ /* 0x000ea20000008800 */
[----:B------:R-:W-:Y:S01]  /*6410*/  UMOV UR4, 0x400 ;  /* 0x0000040000047882 */ /* 0x000fe20000000000 */
[----:B------:R-:W-:Y:S01]  /*6420*/  SHF.L.U32 R3, R89, 0x1f, RZ ;  /* 0x0000001f59037819 */ /* 0x000fe200000006ff */
[----:B--2---:R-:W-:Y:S06]  /*6430*/  ULEA UR47, UR40, UR4, 0x18 ;  /* 0x00000004282f7291 */ /* 0x004fec000f8ec0ff */
[C---:B------:R-:W-:Y:S02]  /*6440*/  LEA R0, R88.reuse, UR47, 0x3 ;  /* 0x0000002f58007c11 */ /* 0x040fe4000f8e18ff */
[----:B------:R-:W-:Y:S02]  /*6450*/  LEA R5, R88, UR47, 0x4 ;  /* 0x0000002f58057c11 */ /* 0x000fe4000f8e20ff */
[----:B------:R-:W2:Y:S02]  /*6460*/  SYNCS.PHASECHK.TRANS64.TRYWAIT P0, [R0+URZ+0x60], R3 ;  /* 0x00006003000075a7 */ /* 0x000ea400080011ff */
[----:B--23--:R-:W-:Y:S05]  /*6470*/  @!P0 BRA `(.L_x_79) ;  /* 0x0000009400248947 */ /* 0x00cfea0003800000 */
.L_x_211:
[----:B------:R-:W-:Y:S01]  /*6480*/  R2UR UR7, R94 ;  /* 0x000000005e0772ca */ /* 0x000fe200000e0000 */
[----:B------:R-:W3:Y:S01]  /*6490*/  LDS.128 R4, [R5+0xc0] ;  /* 0x0000c00005047984 */ /* 0x000ee20000000c00 */
[----:B--2---:R-:W-:Y:S01]  /*64a0*/  VIADD R0, R0, 0x70 ;  /* 0x0000007000007836 */ /* 0x004fe20000000000 */
[----:B------:R-:W-:Y:S04]  /*64b0*/  UISETP.GE.AND UP0, UPT, UR44, 0x1, UPT ;  /* 0x000000012c00788c */ /* 0x000fe8000bf06270 */
[----:B------:R-:W-:Y:S01]  /*64c0*/  PRMT R0, RZ, 0x654, R0 ;  /* 0x00000654ff007816 */ /* 0x000fe20000000000 */
[----:B------:R-:W-:Y:S01]  /*64d0*/  @!PT LDS RZ, [RZ] ;  /* 0x00000000fffff984 */ /* 0x000fe20000000800 */
[----:B------:R-:W-:Y:S01]  /*64e0*/  @!PT LDS RZ, [RZ] ;  /* 0x00000000fffff984 */ /* 0x000fe20000000800 */
[----:B------:R-:W-:Y:S01]  /*64f0*/  @!PT LDS RZ, [RZ] ;  /* 0x00000000fffff984 */ /* 0x000fe20000000800 */
[----:B------:R-:W-:Y:S01]  /*6500*/  @!PT LDS RZ, [RZ] ;  /* 0x00000000fffff984 */ /* 0x000fe20000000800 */
[----:B------:R2:W-:Y:S06]  /*6510*/  MEMBAR.ALL.CTA ;  /* 0x0000000000007992 */ /* 0x0005ec0000008000 */
[----:B--2---:R-:W2:Y:S02]  /*6520*/  FENCE.VIEW.ASYNC.S ;  /* 0x00000000000073c6 */ /* 0x004ea40000000000 */
[----:B--2---:R2:W-:Y:S01]  /*6530*/  SYNCS.ARRIVE.TRANS64.RED.A1T0 RZ, [R0+URZ], RZ ;  /* 0x000000ff00ff79a7 */ /* 0x0045e200081004ff */
[----:B---3--:R-:W-:Y:S11]  /*6540*/  LOP3.LUT P0, RZ, R6, 0x1, RZ, 0xc0, !PT ;  /* 0x0000000106ff7812 */ /* 0x008ff6000780c0ff */
[----:B------:R-:W-:Y:S02]  /*6550*/  @!UPT UIADD3 URZ, UPT, UPT, URZ, URZ, URZ ;  /* 0x000000fffffff290 */ /* 0x000fe4000fffe0ff */
[----:B------:R-:W-:Y:S01]  /*6560*/  VOTEU.ANY UP1, P0 ;  /* 0x0000000000ff7886 */ /* 0x000fe20000020100 */
[----:B------:R-:W-:Y:S01]  /*6570*/  PLOP3.LUT P0, PT, PT, PT, UP1, 0x80, 0x8 ;  /* 0x000000000008781c */ /* 0x000fe20003f0f018 */
[----:B------:R-:W-:Y:S06]  /*6580*/  UP2UR UR4, UPR, URZ, 0x2 ;  /* 0x00000002ff047883 */ /* 0x000fec0008000000 */
[----:B------:R-:W-:Y:S06]  /*6590*/  IMAD.U32 R96, RZ, RZ, UR4 ;  /* 0x00000004ff607e24 */ /* 0x000fec000f8e00ff */
[----:B------:R-:W-:Y:S02]  /*65a0*/  @P0 SHF.R.U32.HI R3, RZ, 0x10, R5 ;  /* 0x00000010ff030819 */ /* 0x000fe40000011605 */
[----:B------:R-:W-:Y:S02]  /*65b0*/  @P0 MOV R8, R4 ;  /* 0x0000000400080202 */ /* 0x000fe40000000f00 */
[----:B------:R-:W-:Y:S02]  /*65c0*/  @P0 R2UR UR4, R3 ;  /* 0x00000000030402ca */ /* 0x000fe400000e0000 */
[----:B------:R-:W-:Y:S02]  /*65d0*/  @P0 LOP3.LUT R4, R5, 0xffff, RZ, 0xc0, !PT ;  /* 0x0000ffff05040812 */ /* 0x000fe400078ec0ff */
[----:B------:R-:W-:Y:S02]  /*65e0*/  @P0 R2UR UR6, R8 ;  /* 0x00000000080602ca */ /* 0x000fe400000e0000 */
[----:B------:R-:W-:Y:S07]  /*65f0*/  @P0 R2UR UR5, R4 ;  /* 0x00000000040502ca */ /* 0x000fee00000e0000 */
[----:B------:R-:W-:Y:S02]  /*6600*/  @UP1 UMOV UR7, UR4 ;  /* 0x0000000400071c82 */ /* 0x000fe40008000000 */
[----:B------:R-:W-:Y:S02]  /*6610*/  IMAD.U32 R94, RZ, RZ, UR7 ;  /* 0x00000007ff5e7e24 */ /* 0x000fe4000f8e00ff */
[----:B------:R-:W-:Y:S02]  /*6620*/  @UP1 UMOV UR39, UR6 ;  /* 0x0000000600271c82 */ /* 0x000fe40008000000 */
[----:B------:R-:W-:Y:S01]  /*6630*/  @UP1 UMOV UR38, UR5 ;  /* 0x0000000500261c82 */ /* 0x000fe20008000000 */
[----:B--2---:R-:W-:Y:S05]  /*6640*/  BRA.U !UP0, `(.L_x_80) ;  /* 0x0000000108d07547 */ /* 0x004fea000b800000 */
[----:B------:R-:W2:Y:S01]  /*6650*/  LDCU UR14, c[0x0][0xd20] ;  /* 0x0001a400ff0e77ac */ /* 0x000ea20008000800 */
[----:B------:R-:W-:Y:S01]  /*6660*/  R2UR UR10, R85 ;  /* 0x00000000550a72ca */ /* 0x000fe200000e0000 */
[----:B-1----:R-:W-:Y:S02]  /*6670*/  UIMAD.WIDE.U32 UR4, UR57, UR63, URZ ;  /* 0x0000003f390472a5 */ /* 0x002fe4000f8e00ff */
[----:B------:R-:W-:Y:S02]  /*6680*/  UISETP.NE.AND UP0, UPT, UR62, 0x1, UPT ;  /* 0x000000013e00788c */ /* 0x000fe4000bf05270 */
[----:B------:R-:W-:Y:S02]  /*6690*/  UIMAD.WIDE.U32 UR8, UR38, UR63, URZ ;  /* 0x0000003f260872a5 */ /* 0x000fe4000f8e00ff */
[----:B------:R-:W-:Y:S02]  /*66a0*/  UISETP.NE.AND UP1, UPT, UR45, 0x1, UPT ;  /* 0x000000012d00788c */ /* 0x000fe4000bf25270 */
[----:B------:R-:W-:Y:S04]  /*66b0*/  UIMAD.WIDE.U32 UR12, UR39, UR60, URZ ;  /* 0x0000003c270c72a5 */ /* 0x000fe8000f8e00ff */
[----:B------:R-:W-:Y:S02]  /*66c0*/  UIMAD.WIDE.U32 UR6, UR10, UR60, URZ ;  /* 0x0000003c0a0672a5 */ /* 0x000fe4000f8e00ff */
[----:B------:R-:W-:Y:S01]  /*66d0*/  UISETP.NE.AND UP2, UPT, UR44, 0x1, UPT ;  /* 0x000000012c00788c */ /* 0x000fe2000bf45270 */
[----:B------:R-:W-:Y:S02]  /*66e0*/  UMOV UR4, UR5 ;  /* 0x0000000500047c82 */ /* 0x000fe40008000000 */
[----:B--2---:R-:W-:Y:S03]  /*66f0*/  USHF.R.U32.HI UR5, URZ, UR14, UR4 ;  /* 0x0000000eff057299 */ /* 0x004fe60008011604 */
[----:B------:R-:W-:Y:S02]  /*6700*/  UMOV UR4, UR7 ;  /* 0x0000000700047c82 */ /* 0x000fe40008000000 */
[----:B------:R-:W-:Y:S02]  /*6710*/  USHF.R.U32.HI UR7, URZ, UR61, UR4 ;  /* 0x0000003dff077299 */ /* 0x000fe40008011604 */
[----:B------:R-:W-:Y:S02]  /*6720*/  USEL UR4, UR57, UR5, !UP0 ;  /* 0x0000000539047287 */ /* 0x000fe4000c000000 */
[----:B------:R-:W-:Y:S01]  /*6730*/  USEL UR7, UR10, UR7, !UP1 ;  /* 0x000000070a077287 */ /* 0x000fe2000c800000 */
[----:B------:R-:W-:Y:S01]  /*6740*/  UMOV UR5, UR9 ;  /* 0x0000000900057c82 */ /* 0x000fe20008000000 */
[----:B------:R-:W-:Y:S02]  /*6750*/  UIMAD.WIDE.U32 UR8, UR4, UR42, URZ ;  /* 0x0000002a040872a5 */ /* 0x000fe4000f8e00ff */
[----:B------:R-:W-:Y:S03]  /*6760*/  USHF.R.U32.HI UR6, URZ, UR14, UR5 ;  /* 0x0000000eff067299 */ /* 0x000fe60008011605 */
[----:B------:R-:W-:Y:S01]  /*6770*/  UMOV UR5, UR13 ;  /* 0x0000000d00057c82 */ /* 0x000fe20008000000 */
[----:B------:R-:W-:Y:S02]  /*6780*/  UIMAD.WIDE.U32 UR12, UR7, UR42, URZ ;  /* 0x0000002a070c72a5 */ /* 0x000fe4000f8e00ff */
[----:B------:R-:W-:Y:S02]  /*6790*/  USEL UR6, UR38, UR6, !UP0 ;  /* 0x0000000626067287 */ /* 0x000fe4000c000000 */
[----:B------:R-:W-:Y:S01]  /*67a0*/  USHF.R.U32.HI UR5, URZ, UR61, UR5 ;  /* 0x0000003dff057299 */ /* 0x000fe20008011605 */
[----:B------:R-:W-:Y:S02]  /*67b0*/  UMOV UR8, UR9 ;  /* 0x0000000900087c82 */ /* 0x000fe40008000000 */
[----:B------:R-:W-:Y:S02]  /*67c0*/  @UP2 USHF.R.U32.HI UR4, URZ, UR43, UR8 ;  /* 0x0000002bff042299 */ /* 0x000fe40008011608 */
[----:B------:R-:W-:Y:S02]  /*67d0*/  USEL UR5, UR39, UR5, !UP1 ;  /* 0x0000000527057287 */ /* 0x000fe4000c800000 */
[----:B------:R-:W-:Y:S01]  /*67e0*/  UIMAD UR4, UR44, UR4, URZ ;  /* 0x000000042c0472a4 */ /* 0x000fe2000f8e02ff */
[----:B------:R-:W-:Y:S01]  /*67f0*/  UMOV UR8, UR13 ;  /* 0x0000000d00087c82 */ /* 0x000fe20008000000 */
[----:B------:R-:W-:Y:S02]  /*6800*/  UIMAD.WIDE.U32 UR12, UR6, UR42, URZ ;  /* 0x0000002a060c72a5 */ /* 0x000fe4000f8e00ff */
[----:B------:R-:W-:Y:S02]  /*6810*/  @UP2 USHF.R.U32.HI UR7, URZ, UR43, UR8 ;  /* 0x0000002bff072299 */ /* 0x000fe40008011608 */
[----:B------:R-:W-:Y:S02]  /*6820*/  UISETP.GE.AND UP0, UPT, UR6, UR4, UPT ;  /* 0x000000040600728c */ /* 0x000fe4000bf06270 */
[----:B------:R-:W-:Y:S01]  /*6830*/  UIMAD UR8, UR44, UR7, URZ ;  /* 0x000000072c0872a4 */ /* 0x000fe2000f8e02ff */
[----:B------:R-:W-:Y:S03]  /*6840*/  UMOV UR4, UR13 ;  /* 0x0000000d00047c82 */ /* 0x000fe60008000000 */
[----:B------:R-:W-:Y:S02]  /*6850*/  UISETP.GE.OR UP0, UPT, UR5, UR8, UP0 ;  /* 0x000000080500728c */ /* 0x000fe40008706670 */
[----:B------:R-:W-:Y:S02]  /*6860*/  USHF.R.U32.HI UR4, URZ, UR43, UR4 ;  /* 0x0000002bff047299 */ /* 0x000fe40008011604 */
[----:B------:R-:W-:Y:S02]  /*6870*/  UIMAD.WIDE.U32 UR8, UR5, UR42, URZ ;  /* 0x0000002a050872a5 */ /* 0x000fe4000f8e00ff */
[----:B------:R-:W-:Y:S02]  /*6880*/  USEL UR12, UR6, UR4, !UP2 ;  /* 0x00000004060c7287 */ /* 0x000fe4000d000000 */
[----:B------:R-:W-:Y:S02]  /*6890*/  UIADD3 UR8, UPT, UPT, -UR5, URZ, URZ ;  /* 0x000000ff05087290 */ /* 0x000fe4000fffe1ff */
[----:B------:R-:W-:Y:S01]  /*68a0*/  UIADD3 UR10, UPT, UPT, -UR12, URZ, URZ ;  /* 0x000000ff0c0a7290 */ /* 0x000fe2000fffe1ff */
[----:B------:R-:W-:Y:S01]  /*68b0*/  @!UP0 UMOV UR4, UR9 ;  /* 0x0000000900048c82 */ /* 0x000fe20008000000 */
[----:B------:R-:W-:Y:S02]  /*68c0*/  UIADD3 UR9, UPT, UPT, -UR6, URZ, URZ ;  /* 0x000000ff06097290 */ /* 0x000fe4000fffe1ff */
[----:B------:R-:W-:Y:S02]  /*68d0*/  @!UP0 USHF.R.U32.HI UR4, URZ, UR43, UR4 ;  /* 0x0000002bff048299 */ /* 0x000fe40008011604 */
[----:B------:R-:W-:Y:S02]  /*68e0*/  UIMAD UR10, UR44, UR10, UR6 ;  /* 0x0000000a2c0a72a4 */ /* 0x000fe4000f8e0206 */
[----:B------:R-:W-:Y:S04]  /*68f0*/  @!UP0 USEL UR4, UR5, UR4, !UP2 ;  /* 0x0000000405048287 */ /* 0x000fe8000d000000 */
[----:B------:R-:W-:Y:S02]  /*6900*/  @!UP0 UIMAD UR10, UR7, UR10, UR4 ;  /* 0x0000000a070a82a4 */ /* 0x000fe4000f8e0204 */
[----:B------:R-:W-:Y:S02]  /*6910*/  @!UP0 UIADD3 UR12, UPT, UPT, UR12, -UR4, URZ ;  /* 0x800000040c0c8290 */ /* 0x000fe4000fffe0ff */
[----:B------:R-:W-:Y:S02]  /*6920*/  UIMAD UR7, UR45, UR8, UR39 ;  /* 0x000000082d0772a4 */ /* 0x000fe4000f8e0227 */
[----:B------:R-:W-:Y:S02]  /*6930*/  @!UP0 UIMAD UR6, UR12, UR44, UR5 ;  /* 0x0000002c0c0682a4 */ /* 0x000fe4000f8e0205 */
[----:B------:R-:W-:Y:S01]  /*6940*/  UIMAD UR4, UR62, UR9, UR38 ;  /* 0x000000093e0472a4 */ /* 0x000fe2000f8e0226 */
[----:B------:R-:W-:Y:S02]  /*6950*/  @!UP0 UMOV UR5, UR10 ;  /* 0x0000000a00058c82 */ /* 0x000fe40008000000 */
[----:B------:R-:W-:Y:S02]  /*6960*/  UIMAD UR39, UR5, UR45, UR7 ;  /* 0x0000002d052772a4 */ /* 0x000fe4000f8e0207 */
[----:B------:R-:W-:Y:S11]  /*6970*/  UIMAD UR38, UR6, UR62, UR4 ;  /* 0x0000003e062672a4 */ /* 0x000ff6000f8e0204 */
[----:B------:R-:W-:Y:S01]  /*6980*/  @!UPT UIADD3 URZ, UPT, UPT, URZ, URZ, URZ ;  /* 0x000000fffffff290 */ /* 0x000fe2000fffe0ff */
.L_x_80:
[----:B------:R-:W-:Y:S01]  /*6990*/  UISETP.NE.AND UP0, UPT, UR41, 0x1, UPT ;  /* 0x000000012900788c */ /* 0x000fe2000bf05270 */
[----:B------:R-:W-:Y:S01]  /*69a0*/  R2UR UR16, R95 ;  /* 0x000000005f1072ca */ /* 0x000fe200000e0000 */
[----:B------:R-:W-:Y:S01]  /*69b0*/  USHF.L.U32 UR49, UR11, 0x7, URZ ;  /* 0x000000070b317899 */ /* 0x000fe200080006ff */
[----:B------:R-:W-:Y:S01]  /*69c0*/  IADD3 R88, PT, PT, R88, 0x1, RZ ;  /* 0x0000000158587810 */ /* 0x000fe20007ffe0ff */
[----:B------:R-:W-:Y:S07]  /*69d0*/  USHF.L.U32 UR54, UR27, 0x8, URZ ;  /* 0x000000081b367899 */ /* 0x000fee00080006ff */
[----:B------:R-:W2:Y:S01]  /*69e0*/  @!UP0 LDCU.128 UR12, c[0x0][0xd10] ;  /* 0x0001a200ff0c87ac */ /* 0x000ea20008000c00 */
[----:B------:R-:W3:Y:S01]  /*69f0*/  @!UP0 LDCU UR5, c[0x0][0xd0c] ;  /* 0x0001a180ff0587ac */ /* 0x000ee20008000800 */
[----:B------:R-:W1:Y:S01]  /*6a00*/  @!UP0 LDCU UR10, c[0x0][0xd20] ;  /* 0x0001a400ff0a87ac */ /* 0x000e620008000800 */
[----:B--2---:R-:W-:Y:S02]  /*6a10*/  UIMAD.WIDE.U32 UR8, UR39, UR12, URZ ;  /* 0x0000000c270872a5 */ /* 0x004fe4000f8e00ff */
[----:B------:R-:W-:Y:S02]  /*6a20*/  UIMAD.WIDE.U32 UR6, UR38, UR15, URZ ;  /* 0x0000000f260672a5 */ /* 0x000fe4000f8e00ff */
[----:B------:R-:W-:Y:S03]  /*6a30*/  @!UP0 UISETP.NE.AND UP1, UPT, UR14, 0x1, UPT ;  /* 0x000000010e00888c */ /* 0x000fe6000bf25270 */
[----:B------:R-:W-:Y:S01]  /*6a40*/  @!UP0 UMOV UR4, UR9 ;  /* 0x0000000900048c82 */ /* 0x000fe20008000000 */
[----:B---3--:R-:W-:Y:S02]  /*6a50*/  @!UP0 UISETP.NE.AND UP2, UPT, UR5, 0x1, UPT ;  /* 0x000000010500888c */ /* 0x008fe4000bf45270 */
[----:B------:R-:W-:Y:S01]  /*6a60*/  @!UP0 USHF.R.U32.HI UR4, URZ, UR13, UR4 ;  /* 0x0000000dff048299 */ /* 0x000fe20008011604 */
[----:B------:R-:W-:Y:S02]  /*6a70*/  @!UP0 UMOV UR6, UR7 ;  /* 0x0000000700068c82 */ /* 0x000fe40008000000 */
[----:B-1----:R-:W-:Y:S02]  /*6a80*/  @!UP0 USHF.R.U32.HI UR6, URZ, UR10, UR6 ;  /* 0x0000000aff068299 */ /* 0x002fe40008011606 */
[----:B------:R-:W-:Y:S02]  /*6a90*/  @!UP0 USEL UR7, UR39, UR4, !UP2 ;  /* 0x0000000427078287 */ /* 0x000fe4000d000000 */
[----:B------:R-:W-:Y:S04]  /*6aa0*/  @!UP0 USEL UR6, UR38, UR6, !UP1 ;  /* 0x0000000626068287 */ /* 0x000fe8000c800000 */
[----:B------:R-:W-:Y:S02]  /*6ab0*/  @!UP0 UIADD3 UR4, UPT, UPT, -UR7, UR6, URZ ;  /* 0x0000000607048290 */ /* 0x000fe4000fffe1ff */
[----:B------:R-:W-:Y:S02]  /*6ac0*/  @!UP0 UIADD3 UR6, UPT, UPT, UR7, -UR6, URZ ;  /* 0x8000000607068290 */ /* 0x000fe4000fffe0ff */
[----:B------:R-:W-:Y:S02]  /*6ad0*/  @!UP0 UIMAD UR39, UR4, UR5, UR39 ;  /* 0x00000005042782a4 */ /* 0x000fe4000f8e0227 */
[----:B------:R-:W-:Y:S02]  /*6ae0*/  @!UP0 UIMAD UR38, UR6, UR14, UR38 ;  /* 0x0000000e062682a4 */ /* 0x000fe4000f8e0226 */
[----:B------:R-:W-:Y:S09]  /*6af0*/  ULOP3.LUT UP0, URZ, UR16, 0x1f0, URZ, 0xc0, !UPT ;  /* 0x000001f010ff7892 */ /* 0x000ff2000f80c0ff */
[----:B------:R-:W-:Y:S05]  /*6b00*/  BRA.U !UP0, `(.L_x_81) ;  /* 0x00000001087c7547 */ /* 0x000fea000b800000 */
[----:B------:R-:W1:Y:S01]  /*6b10*/  LDCU.64 UR8, c[0x4][0x80] ;  /* 0x01001000ff0877ac */ /* 0x000e620008000a00 */
[----:B------:R-:W-:Y:S01]  /*6b20*/  MOV R16, 0x0 ;  /* 0x0000000000107802 */ /* 0x000fe20000000f00 */
[----:B------:R-:W-:Y:S02]  /*6b30*/  HFMA2 R12, -RZ, RZ, 0, 5.9604644775390625e-08 ;  /* 0x00000001ff0c7431 */ /* 0x000fe400000001ff */
[----:B------:R-:W-:Y:S01]  /*6b40*/  IMAD.MOV.U32 R8, RZ, RZ, 0x70 ;  /* 0x00000070ff087424 */ /* 0x000fe200078e00ff */
[----:B------:R2:W3:Y:S01]  /*6b50*/  LDC.64 R14, c[0x4][R16] ;  /* 0x01000000100e7b82 */ /* 0x0004e20000000a00 */
[----:B------:R-:W4:Y:S01]  /*6b60*/  LDCU.64 UR6, c[0x4][0x88] ;  /* 0x01001100ff0677ac */ /* 0x000f220008000a00 */
[----:B------:R-:W-:Y:S01]  /*6b70*/  IMAD.MOV.U32 R13, RZ, RZ, RZ ;  /* 0x000000ffff0d7224 */ /* 0x000fe200078e00ff */
[----:B------:R-:W2:Y:S01]  /*6b80*/  LDCU.64 UR4, c[0x4][0x8] ;  /* 0x01000100ff0477ac */ /* 0x000ea20008000a00 */
[----:B-1----:R-:W-:Y:S01]  /*6b90*/  MOV R5, UR9 ;  /* 0x0000000900057c02 */ /* 0x002fe20008000f00 */
[----:B------:R-:W-:Y:S01]  /*6ba0*/  IMAD.U32 R4, RZ, RZ, UR8 ;  /* 0x00000008ff047e24 */ /* 0x000fe2000f8e00ff */
[----:B----4-:R-:W-:Y:S01]  /*6bb0*/  MOV R7, UR7 ;  /* 0x0000000700077c02 */ /* 0x010fe20008000f00 */
[----:B------:R-:W-:Y:S01]  /*6bc0*/  IMAD.U32 R6, RZ, RZ, UR6 ;  /* 0x00000006ff067e24 */ /* 0x000fe2000f8e00ff */
[----:B--2---:R-:W-:Y:S01]  /*6bd0*/  MOV R11, UR5 ;  /* 0x00000005000b7c02 */ /* 0x004fe20008000f00 */
[----:B------:R-:W-:Y:S02]  /*6be0*/  IMAD.U32 R10, RZ, RZ, UR4 ;  /* 0x00000004ff0a7e24 */ /* 0x000fe4000f8e00ff */
[----:B------:R-:W-:Y:S07]  /*6bf0*/  LEPC R20, `(.L_x_82) ;  /* 0x000000001014794e */ /* 0x000fee0000000000 */
[----:B---3-5:R-:W-:Y:S05]  /*6c00*/  CALL.ABS.NOINC R14 ;  /* 0x000000000e007343 */ /* 0x028fea0003c00000 */
.L_x_82:
[----:B------:R-:W1:Y:S01]  /*6c10*/  LDCU.64 UR8, c[0x4][0x80] ;  /* 0x01001000ff0877ac */ /* 0x000e620008000a00 */
[----:B------:R-:W2:Y:S01]  /*6c20*/  LDC.64 R16, c[0x4][R16] ;  /* 0x0100000010107b82 */ /* 0x000ea20000000a00 */
[----:B------:R-:W-:Y:S02]  /*6c30*/  HFMA2 R12, -RZ, RZ, 0, 5.9604644775390625e-08 ;  /* 0x00000001ff0c7431 */ /* 0x000fe400000001ff */
[----:B------:R-:W-:Y:S02]  /*6c40*/  IMAD.MOV.U32 R8, RZ, RZ, 0x70 ;  /* 0x00000070ff087424 */ /* 0x000fe400078e00ff */
[----:B------:R-:W-:Y:S01]  /*6c50*/  IMAD.MOV.U32 R13, RZ, RZ, RZ ;  /* 0x000000ffff0d7224 */ /* 0x000fe200078e00ff */
[----:B------:R-:W3:Y:S01]  /*6c60*/  LDCU.64 UR6, c[0x4][0x88] ;  /* 0x01001100ff0677ac */ /* 0x000ee20008000a00 */
[----:B------:R-:W4:Y:S01]  /*6c70*/  LDCU.64 UR4, c[0x4][0x8] ;  /* 0x01000100ff0477ac */ /* 0x000f220008000a00 */
[----:B-1----:R-:W-:Y:S02]  /*6c80*/  MOV R4, UR8 ;  /* 0x0000000800047c02 */ /* 0x002fe40008000f00 */
[----:B------:R-:W-:Y:S02]  /*6c90*/  MOV R5, UR9 ;  /* 0x0000000900057c02 */ /* 0x000fe40008000f00 */
[----:B---3--:R-:W-:Y:S01]  /*6ca0*/  MOV R7, UR7 ;  /* 0x0000000700077c02 */ /* 0x008fe20008000f00 */
[----:B------:R-:W-:Y:S01]  /*6cb0*/  IMAD.U32 R6, RZ, RZ, UR6 ;  /* 0x00000006ff067e24 */ /* 0x000fe2000f8e00ff */
[----:B----4-:R-:W-:Y:S01]  /*6cc0*/  MOV R11, UR5 ;  /* 0x00000005000b7c02 */ /* 0x010fe20008000f00 */
[----:B------:R-:W-:Y:S02]  /*6cd0*/  IMAD.U32 R10, RZ, RZ, UR4 ;  /* 0x00000004ff0a7e24 */ /* 0x000fe4000f8e00ff */
[----:B------:R-:W-:Y:S07]  /*6ce0*/  LEPC R20, `(.L_x_81) ;  /* 0x000000001014794e */ /* 0x000fee0000000000 */
[----:B--2---:R-:W-:Y:S05]  /*6cf0*/  CALL.ABS.NOINC R16 ;  /* 0x0000000010007343 */ /* 0x004fea0003c00000 */
.L_x_81:
[----:B------:R-:W-:Y:S02]  /*6d00*/  R2UR UR8, R86 ;  /* 0x00000000560872ca */ /* 0x000fe400000e0000 */
[----:B------:R-:W-:Y:S02]  /*6d10*/  R2UR UR7, R84 ;  /* 0x00000000540772ca */ /* 0x000fe400000e0000 */
[----:B------:R-:W-:Y:S02]  /*6d20*/  R2UR UR6, R83 ;  /* 0x00000000530672ca */ /* 0x000fe400000e0000 */
[----:B------:R-:W-:Y:S02]  /*6d30*/  R2UR UR5, R82 ;  /* 0x00000000520572ca */ /* 0x000fe400000e0000 */
[----:B------:R-:W-:Y:S02]  /*6d40*/  R2UR UR4, R81 ;  /* 0x00000000510472ca */ /* 0x000fe400000e0000 */
[----:B------:R-:W-:Y:S03]  /*6d50*/  ISETP.NE.U32.AND P4, PT, R76, RZ, PT ;  /* 0x000000ff4c00720c */ /* 0x000fe60003f85070 */
[----:B------:R-:W-:Y:S01]  /*6d60*/  UISETP.NE.AND UP2, UPT, UR8, URZ, UPT ;  /* 0x000000ff0800728c */ /* 0x000fe2000bf45270 */
[----:B------:R-:W-:Y:S01]  /*6d70*/  ISETP.NE.AND.EX P4, PT, R77, RZ, PT, P4 ;  /* 0x000000ff4d00720c */ /* 0x000fe20003f85340 */
[----:B------:R-:W-:Y:S04]  /*6d80*/  UISETP.NE.U32.AND UP0, UPT, UR7, URZ, UPT ;  /* 0x000000ff0700728c */ /* 0x000fe8000bf05070 */
[----:B------:R-:W-:Y:S01]  /*6d90*/  ISETP.NE.U32.AND P2, PT, RZ, UR5, PT ;  /* 0x00000005ff007c0c */ /* 0x000fe2000bf45070 */
[----:B------:R-:W-:Y:S01]  /*6da0*/  UISETP.NE.AND.EX UP1, UPT, UR6, URZ, UPT, UP0 ;  /* 0x000000ff0600728c */ /* 0x000fe2000bf25300 */
[----:B------:R-:W-:Y:S01]  /*6db0*/  PLOP3.LUT P1, PT, PT, PT, UP2, 0x80, 0x8 ;  /* 0x000000000008781c */ /* 0x000fe20003f2f028 */
[----:B------:R-:W-:Y:S01]  /*6dc0*/  UPLOP3.LUT UP0, UPT, UPT, UPT, UPT, 0x40, 0x4 ;  /* 0x000000000004789c */ /* 0x000fe20003f0e870 */
[----:B------:R-:W-:Y:S01]  /*6dd0*/  ISETP.NE.AND.EX P2, PT, RZ, UR4, PT, P2 ;  /* 0x00000004ff007c0c */ /* 0x000fe2000bf45320 */
[----:B------:R-:W-:Y:S06]  /*6de0*/  @UP2 UPLOP3.LUT UP0, UPT, UPT, UPT, UP1, 0x80, 0x8 ;  /* 0x000000000008289c */ /* 0x000fec0003f0f010 */
[----:B------:R-:W-:Y:S01]  /*6df0*/  PLOP3.LUT P0, PT, PT, PT, UP0, 0x80, 0x8 ;  /* 0x000000000008781c */ /* 0x000fe20003f0f008 */
[----:B------:R-:W-:Y:S01]  /*6e00*/  @!UPT UIADD3 URZ, UPT, UPT, URZ, URZ, URZ ;  /* 0x000000fffffff290 */ /* 0x000fe2000fffe0ff */
[----:B------:R-:W-:Y:S11]  /*6e10*/  BRA.U !UP1, `(.L_x_83) ;  /* 0x0000000109487547 */ /* 0x000ff6000b800000 */
[----:B------:R-:W1:Y:S01]  /*6e20*/  LDCU.64 UR8, c[0x0][0x358] ;  /* 0x00006b00ff0877ac */ /* 0x000e620008000a00 */
[----:B------:R-:W-:Y:S01]  /*6e30*/  R2UR UR5, R82 ;  /* 0x00000000520572ca */ /* 0x000fe200000e0000 */
[----:B------:R-:W-:Y:S01]  /*6e40*/  IMAD.MOV.U32 R79, RZ, RZ, 0x1 ;  /* 0x00000001ff4f7424 */ /* 0x000fe200078e00ff */
[----:B------:R-:W-:Y:S01]  /*6e50*/  R2UR UR4, R81 ;  /* 0x00000000510472ca */ /* 0x000fe200000e0000 */
[----:B------:R-:W-:Y:S01]  /*6e60*/  IMAD.MOV.U32 R0, RZ, RZ, 0x1 ;  /* 0x00000001ff007424 */ /* 0x000fe200078e00ff */
[----:B------:R-:W-:Y:S09]  /*6e70*/  R2UR UR6, R84 ;  /* 0x00000000540672ca */ /* 0x000ff200000e0000 */
[----:B------:R-:W-:Y:S04]  /*6e80*/  UISETP.NE.U32.AND UP0, UPT, UR5, URZ, UPT ;  /* 0x000000ff0500728c */ /* 0x000fe8000bf05070 */
[----:B------:R-:W-:Y:S06]  /*6e90*/  UISETP.NE.AND.EX UP0, UPT, UR4, URZ, UPT, UP0 ;  /* 0x000000ff0400728c */ /* 0x000fec000bf05300 */
[----:B------:R-:W-:Y:S05]  /*6ea0*/  PLOP3.LUT P3, PT, PT, PT, UP0, 0x80, 0x8 ;  /* 0x000000000008781c */ /* 0x000fea0003f6f008 */
[----:B------:R-:W2:Y:S01]  /*6eb0*/  @UP0 LDCU.64 UR4, c[0x0][0xa88] ;  /* 0x00015100ff0407ac */ /* 0x000ea20008000a00 */
[----:B------:R-:W-:Y:S07]  /*6ec0*/  @UP0 UIMAD UR6, UR36, UR6, URZ ;  /* 0x00000006240602a4 */ /* 0x000fee000f8e02ff */
[----:B------:R-:W-:Y:S01]  /*6ed0*/  @!P3 PRMT R79, R0, 0x7610, R79 ;  /* 0x00007610004fb816 */ /* 0x000fe2000000004f */
[----:B--2---:R-:W-:Y:S06]  /*6ee0*/  @UP0 UIMAD.WIDE UR4, UR6, 0x4, UR4 ;  /* 0x00000004060408a5 */ /* 0x004fec000f8e0204 */
[----:B------:R-:W-:Y:S02]  /*6ef0*/  IMAD.U32 R4, RZ, RZ, UR4 ;  /* 0x00000004ff047e24 */ /* 0x000fe4000f8e00ff */
[----:B------:R-:W-:Y:S03]  /*6f00*/  IMAD.U32 R5, RZ, RZ, UR5 ;  /* 0x00000005ff057e24 */ /* 0x000fe6000f8e00ff */
[----:B------:R-:W2:Y:S02]  /*6f10*/  @!UP0 LDCU UR4, c[0x0][0xa80] ;  /* 0x00015000ff0487ac */ /* 0x000ea40008000800 */
[----:B-1---5:R1:W5:Y:S02]  /*6f20*/  @P3 LDG.E R41, desc[UR8][R4.64] ;  /* 0x0000000804293981 */ /* 0x022364000c1e1900 */
[----:B-12---:R-:W-:Y:S02]  /*6f30*/  @!P3 IMAD.U32 R41, RZ, RZ, UR4 ;  /* 0x00000004ff29be24 */ /* 0x006fe4000f8e00ff */
.L_x_83:
[----:B------:R-:W-:Y:S05]  /*6f40*/  @!P4 BRA `(.L_x_84) ;  /* 0x000000000024c947 */ /* 0x000fea0003800000 */
[----:B----4-:R-:W-:Y:S01]  /*6f50*/  ISETP.NE.U32.AND P3, PT, R74, RZ, PT ;  /* 0x000000ff4a00720c */ /* 0x010fe20003f65070 */
[----:B------:R-:W1:Y:S03]  /*6f60*/  LDCU.64 UR4, c[0x0][0x358] ;  /* 0x00006b00ff0477ac */ /* 0x000e660008000a00 */
[----:B------:R-:W-:Y:S11]  /*6f70*/  ISETP.NE.AND.EX P3, PT, R75, RZ, PT, P3 ;  /* 0x000000ff4b00720c */ /* 0x000ff60003f65330 */
[----:B------:R-:W-:Y:S02]  /*6f80*/  @!UPT UIADD3 URZ, UPT, UPT, URZ, URZ, URZ ;  /* 0x000000fffffff290 */ /* 0x000fe4000fffe0ff */
[----:B------:R-:W2:Y:S01]  /*6f90*/  @P3 LDC.64 R4, c[0x0][0xaa8] ;  /* 0x0002aa00ff043b82 */ /* 0x000ea20000000a00 */
[----:B------:R-:W-:Y:S04]  /*6fa0*/  @P3 IMAD R0, R76, UR36, RZ ;  /* 0x000000244c003c24 */ /* 0x000fe8000f8e02ff */
[----:B--2---:R-:W-:Y:S05]  /*6fb0*/  @P3 IMAD.WIDE R4, R0, 0x4, R4 ;  /* 0x0000000400043825 */ /* 0x004fea00078e0204 */
[----:B-1---5:R1:W5:Y:S02]  /*6fc0*/  @P3 LDG.E R36, desc[UR4][R4.64] ;  /* 0x0000000404243981 */ /* 0x022364000c1e1900 */
[----:B-1----:R-:W2:Y:S02]  /*6fd0*/  @!P3 LDC R36, c[0x0][0xaa0] ;  /* 0x0002a800ff24bb82 */ /* 0x002ea40000000800 */
.L_x_84:
[----:B-----5:R-:W-:Y:S01]  /*6fe0*/  FSETP.NEU.AND P3, PT, R41, RZ, PT ;  /* 0x000000ff2900720b */ /* 0x020fe20003f6d000 */
[----:B------:R-:W-:Y:S01]  /*6ff0*/  ULOP3.LUT UR4, UR56, 0x1, URZ, 0x3c, !UPT ;  /* 0x0000000138047892 */ /* 0x000fe2000f8e3cff */
[----:B------:R-:W-:Y:S01]  /*7000*/  SEL R6, RZ, 0xffffffff, P2 ;  /* 0xffffffffff067807 */ /* 0x000fe20001000000 */
[----:B------:R-:W-:Y:S01]  /*7010*/  IMAD.U32 R104, RZ, RZ, UR52 ;  /* 0x00000034ff687e24 */ /* 0x000fe2000f8e00ff */
[C---:B------:R-:W-:Y:S01]  /*7020*/  @P1 LOP3.LUT P2, RZ, R79.reuse, 0xff, RZ, 0xc0, !PT ;  /* 0x000000ff4fff1812 */ /* 0x040fe2000784c0ff */
[----:B------:R-:W-:Y:S01]  /*7030*/  IMAD.SHL.U32 R99, R90, 0x4, RZ ;  /* 0x000000045a637824 */ /* 0x000fe200078e00ff */
[----:B------:R-:W-:Y:S01]  /*7040*/  @P1 SEL R5, RZ, 0xffffffff, P3 ;  /* 0xffffffffff051807 */ /* 0x000fe20001800000 */
[----:B------:R-:W-:Y:S01]  /*7050*/  IMAD.U32 R102, RZ, RZ, UR4 ;  /* 0x00000004ff667e24 */ /* 0x000fe2000f8e00ff */
[----:B------:R-:W-:Y:S01]  /*7060*/  LOP3.LUT P4, R87, R79, 0xff, RZ, 0xc0, !PT ;  /* 0x000000ff4f577812 */ /* 0x000fe2000788c0ff */
[----:B------:R-:W-:Y:S01]  /*7070*/  IMAD.SHL.U32 R104, R104, 0x4000, RZ ;  /* 0x0000400068687824 */ /* 0x000fe200078e00ff */
[----:B------:R-:W-:Y:S01]  /*7080*/  @P0 SEL R5, R6, R5, !P2 ;  /* 0x0000000506050207 */ /* 0x000fe20005000000 */
[----:B------:R-:W-:Y:S01]  /*7090*/  IMAD.U32 R3, RZ, RZ, UR37 ;  /* 0x00000025ff037e24 */ /* 0x000fe2000f8e00ff */
[----:B------:R-:W-:Y:S01]  /*70a0*/  PLOP3.LUT P0, PT, PT, PT, UP1, 0x80, 0x8 ;  /* 0x000000000008781c */ /* 0x000fe20003f0f018 */
[----:B------:R-:W-:Y:S01]  /*70b0*/  IMAD.IADD R107, R91, 0x1, R104 ;  /* 0x000000015b6b7824 */ /* 0x000fe200078e0268 */
[----:B------:R-:W-:Y:S01]  /*70c0*/  @P1 LOP3.LUT R5, R5, 0x1, RZ, 0xc0, !PT ;  /* 0x0000000105051812 */ /* 0x000fe200078ec0ff */
[----:B------:R-:W-:Y:S01]  /*70d0*/  IMAD.SHL.U32 R98, R92, 0x4, RZ ;  /* 0x000000045c627824 */ /* 0x000fe200078e00ff */
[----:B------:R-:W-:Y:S01]  /*70e0*/  BSSY B1, `(.L_x_85) ;  /* 0x000006a000017945 */ /* 0x000fe20003800000 */
[----:B------:R-:W-:Y:S01]  /*70f0*/  IMAD.IADD R105, R107, 0x1, R99 ;  /* 0x000000016b697824 */ /* 0x000fe200078e0263 */
[----:B------:R-:W-:Y:S01]  /*7100*/  ISETP.NE.U32.OR P5, PT, R5, 0x1, !P1 ;  /* 0x000000010500780c */ /* 0x000fe20004fa5470 */
[----:B------:R-:W-:Y:S01]  /*7110*/  IMAD.U32 R5, RZ, RZ, UR52 ;  /* 0x00000034ff057e24 */ /* 0x000fe2000f8e00ff */
[----:B------:R-:W-:Y:S01]  /*7120*/  CS2R R70, SRZ ;  /* 0x0000000000467805 */ /* 0x000fe2000001ff00 */
[----:B------:R-:W-:Y:S01]  /*7130*/  IMAD.MOV.U32 R101, RZ, RZ, 0x1 ;  /* 0x00000001ff657424 */ /* 0x000fe200078e00ff */
[----:B------:R-:W-:Y:S01]  /*7140*/  P2R R97, PR, RZ, 0x20 ;  /* 0x00000020ff617803 */ /* 0x000fe20000000000 */
[----:B------:R-:W-:Y:S01]  /*7150*/  IMAD.MOV.U32 R72, RZ, RZ, RZ ;  /* 0x000000ffff487224 */ /* 0x000fe200078e00ff */
[----:B------:R-:W-:Y:S01]  /*7160*/  LEA R4, R5, UR47, 0x3 ;  /* 0x0000002f05047c11 */ /* 0x000fe2000f8e18ff */
[----:B------:R-:W-:Y:S01]  /*7170*/  IMAD.U32 R5, RZ, RZ, UR37 ;  /* 0x00000025ff057e24 */ /* 0x000fe2000f8e00ff */
[----:B------:R-:W-:Y:S02]  /*7180*/  CS2R R68, SRZ ;  /* 0x0000000000447805 */ /* 0x000fe4000001ff00 */
[----:B------:R-:W-:Y:S02]  /*7190*/  CS2R R66, SRZ ;  /* 0x0000000000427805 */ /* 0x000fe4000001ff00 */
[----:B------:R-:W-:Y:S02]  /*71a0*/  CS2R R64, SRZ ;  /* 0x0000000000407805 */ /* 0x000fe4000001ff00 */
[----:B------:R-:W-:Y:S02]  /*71b0*/  CS2R R62, SRZ ;  /* 0x00000000003e7805 */ /* 0x000fe4000001ff00 */
[----:B------:R-:W-:Y:S02]  /*71c0*/  SHF.L.U32 R0, R5, 0x1f, RZ ;  /* 0x0000001f05007819 */ /* 0x000fe400000006ff */
[----:B------:R-:W-:Y:S02]  /*71d0*/  CS2R R60, SRZ ;  /* 0x00000000003c7805 */ /* 0x000fe4000001ff00 */
[----:B------:R-:W-:Y:S02]  /*71e0*/  @P5 SHF.L.U32 R7, R102, 0x1f, RZ ;  /* 0x0000001f66075819 */ /* 0x000fe400000006ff */
[----:B------:R-:W-:Y:S02]  /*71f0*/  CS2R R58, SRZ ;  /* 0x00000000003a7805 */ /* 0x000fe4000001ff00 */
[----:B------:R-:W-:Y:S02]  /*7200*/  SEL R5, RZ, 0xffffffff, P3 ;  /* 0xffffffffff057807 */ /* 0x000fe40001800000 */
[----:B------:R-:W-:Y:S01]  /*7210*/  CS2R R56, SRZ ;  /* 0x0000000000387805 */ /* 0x000fe2000001ff00 */
[----:B------:R-:W1:Y:S01]  /*7220*/  @P5 SYNCS.PHASECHK.TRANS64.TRYWAIT P2, [R4+URZ+0x20], R7 ;  /* 0x00002007040055a7 */ /* 0x000e6200080411ff */
[----:B------:R-:W-:Y:S02]  /*7230*/  CS2R R54, SRZ ;  /* 0x0000000000367805 */ /* 0x000fe4000001ff00 */
[----:B------:R-:W-:Y:S02]  /*7240*/  @P0 SEL R5, R6, R5, !P4 ;  /* 0x0000000506050207 */ /* 0x000fe40006000000 */
[----:B------:R-:W-:Y:S02]  /*7250*/  CS2R R52, SRZ ;  /* 0x0000000000347805 */ /* 0x000fe4000001ff00 */
[----:B------:R-:W-:Y:S02]  /*7260*/  ISETP.NE.AND P0, PT, RZ, UR37, PT ;  /* 0x00000025ff007c0c */ /* 0x000fe4000bf05270 */
[----:B------:R-:W-:Y:S02]  /*7270*/  CS2R R50, SRZ ;  /* 0x0000000000327805 */ /* 0x000fe4000001ff00 */
[----:B------:R-:W-:Y:S02]  /*7280*/  LOP3.LUT R5, R5, 0x1, RZ, 0xc0, !PT ;  /* 0x0000000105057812 */ /* 0x000fe400078ec0ff */
[----:B------:R-:W-:Y:S02]  /*7290*/  CS2R R48, SRZ ;  /* 0x0000000000307805 */ /* 0x000fe4000001ff00 */
[----:B------:R-:W-:Y:S02]  /*72a0*/  CS2R R46, SRZ ;  /* 0x00000000002e7805 */ /* 0x000fe4000001ff00 */
[----:B------:R-:W-:Y:S02]  /*72b0*/  CS2R R44, SRZ ;  /* 0x00000000002c7805 */ /* 0x000fe4000001ff00 */
[----:B------:R-:W-:Y:S02]  /*72c0*/  ISETP.NE.U32.AND P3, PT, R5, 0x1, PT ;  /* 0x000000010500780c */ /* 0x000fe40003f65070 */
[----:B------:R-:W-:Y:S01]  /*72d0*/  CS2R R42, SRZ ;  /* 0x00000000002a7805 */ /* 0x000fe2000001ff00 */
[----:B------:R-:W-:Y:S01]  /*72e0*/  IMAD.MOV.U32 R40, RZ, RZ, RZ ;  /* 0x000000ffff287224 */ /* 0x000fe200078e00ff */
[----:B------:R-:W-:Y:S01]  /*72f0*/  SEL R38, RZ, 0xe0, P0 ;  /* 0x000000e0ff267807 */ /* 0x000fe20000000000 */
[----:B------:R-:W-:Y:S01]  /*7300*/  IMAD.U32 R100, RZ, RZ, UR52 ;  /* 0x00000034ff647e24 */ /* 0x000fe2000f8e00ff */
[----:B------:R-:W-:Y:S01]  /*7310*/  P2R R103, PR, RZ, 0x8 ;  /* 0x00000008ff677803 */ /* 0x000fe20000000000 */
[----:B------:R3:W2:Y:S01]  /*7320*/  SYNCS.PHASECHK.TRANS64.TRYWAIT P1, [UR47+0x80], R0 ;  /* 0x00008000ff0075a7 */ /* 0x0006a2000802112f */
[----:B------:R-:W-:Y:S02]  /*7330*/  IMAD R37, R3, 0xe0, R2 ;  /* 0x000000e003257824 */ /* 0x000fe400078e0202 */
[----:B------:R-:W-:Y:S02]  /*7340*/  IMAD.IADD R108, R107, 0x1, R98 ;  /* 0x000000016b6c7824 */ /* 0x000fe400078e0262 */
[----:B------:R-:W-:Y:S01]  /*7350*/  IMAD.IADD R106, R98, 0x1, R105 ;  /* 0x00000001626a7824 */ /* 0x000fe200078e0269 */
[----:B-1----:R-:W-:Y:S01]  /*7360*/  @P5 SEL R101, RZ, 0x1, !P2 ;  /* 0x00000001ff655807 */ /* 0x002fe20005000000 */
[----:B---3--:R-:W-:Y:S06]  /*7370*/  @!P5 BRA `(.L_x_86) ;  /* 0x000000040000d947 */ /* 0x008fec0003800000 */
[----:B------:R-:W-:Y:S01]  /*7380*/  HFMA2 R42, -RZ, RZ, 0, 0 ;  /* 0x00000000ff2a7431 */ /* 0x000fe200000001ff */
[----:B------:R-:W-:Y:S01]  /*7390*/  ISETP.NE.AND P0, PT, R101, RZ, PT ;  /* 0x000000ff6500720c */ /* 0x000fe20003f05270 */
[----:B------:R-:W-:Y:S01]  /*73a0*/  IMAD.MOV.U32 R40, RZ, RZ, RZ ;  /* 0x000000ffff287224 */ /* 0x000fe200078e00ff */
[----:B------:R-:W-:Y:S11]  /*73b0*/  BSSY B0, `(.L_x_87) ;  /* 0x0000005000007945 */ /* 0x000ff60003800000 */
[----:B------:R-:W-:Y:S05]  /*73c0*/  @P0 BRA `(.L_x_88) ;  /* 0x00000000000c0947 */ /* 0x000fea0003800000 */
[----:B------:R-:W-:Y:S04]  /*73d0*/  SHF.L.U32 R3, R102, 0x1f, RZ ;  /* 0x0000001f66037819 */ /* 0x000fe800000006ff */
[----:B------:R-:W1:Y:S02]  /*73e0*/  SYNCS.PHASECHK.TRANS64.TRYWAIT P0, [R4+URZ+0x20], R3 ;  /* 0x00002003040075a7 */ /* 0x000e6400080011ff */
[----:B-1----:R-:W-:Y:S05]  /*73f0*/  @!P0 BRA `(.L_x_89) ;  /* 0x0000008400588947 */ /* 0x002fea0003800000 */
.L_x_88:
[----:B------:R-:W-:Y:S05]  /*7400*/  BSYNC B0 ;  /* 0x0000000000007941 */ /* 0x000fea0003800000 */
.L_x_87:
[----:B------:R-:W-:Y:S01]  /*7410*/  ISETP.NE.AND P0, PT, R103, RZ, PT ;  /* 0x000000ff6700720c */ /* 0x000fe20003f05270 */
[----:B------:R-:W-:Y:S01]  /*7420*/  IMAD.MOV.U32 R43, RZ, RZ, RZ ;  /* 0x000000ffff2b7224 */ /* 0x000fe200078e00ff */
[----:B------:R-:W-:Y:S02]  /*7430*/  CS2R R44, SRZ ;  /* 0x00000000002c7805 */ /* 0x000fe4000001ff00 */
        /* <DEDUP_REMOVED lines=9> */
[----:B------:R-:W-:Y:S01]  /*74d0*/  CS2R R64, SRZ ;  /* 0x0000000000407805 */ /* 0x000fe2000001ff00 */
[----:B------:R3:W1:Y:S01]  /*74e0*/  @P0 LDS R40, [R107] ;  /* 0x000000006b280984 */ /* 0x0006620000000800 */
[----:B------:R-:W-:Y:S02]  /*74f0*/  CS2R R66, SRZ ;  /* 0x0000000000427805 */ /* 0x000fe4000001ff00 */
[----:B------:R-:W-:Y:S02]  /*7500*/  CS2R R68, SRZ ;  /* 0x0000000000447805 */ /* 0x000fe4000001ff00 */
[----:B------:R-:W-:Y:S01]  /*7510*/  CS2R R70, SRZ ;  /* 0x0000000000467805 */ /* 0x000fe2000001ff00 */
[----:B------:R3:W1:Y:S01]  /*7520*/  @P0 LDS R42, [R108] ;  /* 0x000000006c2a0984 */ /* 0x0006620000000800 */
[----:B------:R-:W-:Y:S01]  /*7530*/  IMAD.MOV.U32 R72, RZ, RZ, RZ ;  /* 0x000000ffff487224 */ /* 0x000fe200078e00ff */
[----:B------:R-:W-:Y:S02]  /*7540*/  UIADD3 UR4, UPT, UPT, UR52, 0x1, URZ ;  /* 0x0000000134047890 */ /* 0x000fe4000fffe0ff */
[----:B------:R3:W1:Y:S02]  /*7550*/  @P0 LDS R43, [R105] ;  /* 0x00000000692b0984 */ /* 0x0006640000000800 */
[----:B------:R-:W-:Y:S02]  /*7560*/  UISETP.NE.AND UP0, UPT, UR4, 0x3, UPT ;  /* 0x000000030400788c */ /* 0x000fe4000bf05270 */
[----:B------:R3:W1:Y:S02]  /*7570*/  @P0 LDS R44, [R106] ;  /* 0x000000006a2c0984 */ /* 0x0006640000000800 */
[----:B------:R-:W-:Y:S02]  /*7580*/  USEL UR5, URZ, 0x1, UP0 ;  /* 0x00000001ff057887 */ /* 0x000fe40008000000 */
[----:B------:R3:W1:Y:S01]  /*7590*/  @P0 LDS R45, [R107+0x200] ;  /* 0x000200006b2d0984 */ /* 0x0006620000000800 */
[----:B------:R-:W-:Y:S03]  /*75a0*/  USEL UR4, UR4, URZ, UP0 ;  /* 0x000000ff04047287 */ /* 0x000fe60008000000 */
[----:B------:R3:W1:Y:S01]  /*75b0*/  @P0 LDS R46, [R108+0x200] ;  /* 0x000200006c2e0984 */ /* 0x0006620000000800 */
[----:B------:R-:W-:Y:S02]  /*75c0*/  LOP3.LUT R102, R102, UR5, RZ, 0x3c, !PT ;  /* 0x0000000566667c12 */ /* 0x000fe4000f8e3cff */
[----:B------:R-:W-:Y:S01]  /*75d0*/  IMAD.U32 R100, RZ, RZ, UR4 ;  /* 0x00000004ff647e24 */ /* 0x000fe2000f8e00ff */
[----:B------:R3:W1:Y:S04]  /*75e0*/  @P0 LDS R47, [R105+0x200] ;  /* 0x00020000692f0984 */ /* 0x0006680000000800 */
        /* <DEDUP_REMOVED lines=24> */
[----:B------:R3:W1:Y:S02]  /*7770*/  @P0 LDS R72, [R106+0xe00] ;  /* 0x000e00006a480984 */ /* 0x0006640000000800 */
.L_x_86:
[----:B------:R-:W-:Y:S05]  /*7780*/  BSYNC B1 ;  /* 0x0000000000017941 */ /* 0x000fea0003800000 */
.L_x_85:
[----:B------:R-:W-:Y:S05]  /*7790*/  IMAD.IADD R39, R37, 0x1, R38 ;  /* 0x0000000125277824 */ /* 0x000fea00078e0226 */
[----:B-1----:R-:W-:Y:S04]  /*77a0*/  SHF.R.U32.HI R3, RZ, 0x15, R39 ;  /* 0x00000015ff037819 */ /* 0x002fe80000011627 */
[----:B------:R-:W-:Y:S01]  /*77b0*/  LOP3.LUT P0, RZ, R3, 0x3, R80, 0x48, !PT ;  /* 0x0000000303ff7812 */ /* 0x000fe20007804850 */
[----:B------:R-:W-:Y:S01]  /*77c0*/  @!UPT UIADD3 URZ, UPT, UPT, URZ, URZ, URZ ;  /* 0x000000fffffff290 */ /* 0x000fe2000fffe0ff */
[----:B--2---:R-:W-:Y:S11]  /*77d0*/  @P1 BRA `(.L_x_90) ;  /* 0x0000000000081947 */ /* 0x004ff60003800000 */
[----:B------:R-:W1:Y:S02]  /*77e0*/  SYNCS.PHASECHK.TRANS64.TRYWAIT P1, [UR47+0x80], R0 ;  /* 0x00008000ff0075a7 */ /* 0x000e64000802112f */
[----:B-1----:R-:W-:Y:S05]  /*77f0*/  @!P1 BRA `(.L_x_91) ;  /* 0x00000080006c9947 */ /* 0x002fea0003800000 */
.L_x_90:
[----:B------:R-:W-:Y:S05]  /*7800*/  @!P0 BRA `(.L_x_92) ;  /* 0x0000000000408947 */ /* 0x000fea0003800000 */
[----:B------:R-:W2:Y:S01]  /*7810*/  LDCU.64 UR8, c[0x4][0x70] ;  /* 0x01000e00ff0877ac */ /* 0x000ea20008000a00 */
[----:B------:R-:W-:Y:S01]  /*7820*/  MOV R15, 0x0 ;  /* 0x00000000000f7802 */ /* 0x000fe20000000f00 */
[----:B------:R-:W-:Y:S02]  /*7830*/  HFMA2 R12, -RZ, RZ, 0, 5.9604644775390625e-08 ;  /* 0x00000001ff0c7431 */ /* 0x000fe400000001ff */
[----:B------:R-:W-:Y:S02]  /*7840*/  IMAD.MOV.U32 R8, RZ, RZ, 0x192 ;  /* 0x00000192ff087424 */ /* 0x000fe400078e00ff */
[----:B------:R-:W-:Y:S01]  /*7850*/  IMAD.MOV.U32 R13, RZ, RZ, RZ ;  /* 0x000000ffff0d7224 */ /* 0x000fe200078e00ff */
[----:B------:R-:W5:Y:S01]  /*7860*/  LDCU.64 UR6, c[0x4][0x78] ;  /* 0x01000f00ff0677ac */ /* 0x000f620008000a00 */
[----:B------:R-:W1:Y:S01]  /*7870*/  LDC.64 R14, c[0x4][R15] ;  /* 0x010000000f0e7b82 */ /* 0x000e620000000a00 */
[----:B------:R-:W3:Y:S01]  /*7880*/  LDCU.64 UR4, c[0x4][0x10] ;  /* 0x01000200ff0477ac */ /* 0x000ee20008000a00 */
[----:B--2---:R-:W-:Y:S01]  /*7890*/  MOV R5, UR9 ;  /* 0x0000000900057c02 */ /* 0x004fe20008000f00 */
[----:B------:R-:W-:Y:S01]  /*78a0*/  IMAD.U32 R4, RZ, RZ, UR8 ;  /* 0x00000008ff047e24 */ /* 0x000fe2000f8e00ff */
[----:B-----5:R-:W-:Y:S01]  /*78b0*/  MOV R7, UR7 ;  /* 0x0000000700077c02 */ /* 0x020fe20008000f00 */
[----:B------:R-:W-:Y:S01]  /*78c0*/  IMAD.U32 R6, RZ, RZ, UR6 ;  /* 0x00000006ff067e24 */ /* 0x000fe2000f8e00ff */
[----:B---3--:R-:W-:Y:S01]  /*78d0*/  MOV R11, UR5 ;  /* 0x00000005000b7c02 */ /* 0x008fe20008000f00 */
[----:B------:R-:W-:Y:S02]  /*78e0*/  IMAD.U32 R10, RZ, RZ, UR4 ;  /* 0x00000004ff0a7e24 */ /* 0x000fe4000f8e00ff */
[----:B------:R-:W-:Y:S07]  /*78f0*/  LEPC R20, `(.L_x_92) ;  /* 0x000000001014794e */ /* 0x000fee0000000000 */
[----:B-1--4-:R-:W-:Y:S05]  /*7900*/  CALL.ABS.NOINC R14 ;  /* 0x000000000e007343 */ /* 0x012fea0003c00000 */
.L_x_92:
[----:B------:R-:W-:Y:S05]  /*7910*/  WARPSYNC.ALL ;  /* 0x0000000000007948 */ /* 0x000fea0003800000 */
[----:B------:R-:W-:Y:S01]  /*7920*/  R2UR UR4, R39 ;  /* 0x00000000270472ca */ /* 0x000fe200000e0000 */
[----:B------:R-:W-:Y:S01]  /*7930*/  BSSY.RECONVERGENT B0, `(.L_x_93) ;  /* 0x0000088000007945 */ /* 0x000fe20003800200 */
[----:B------:R-:W-:Y:S11]  /*7940*/  ISETP.NE.AND P0, PT, R93, RZ, PT ;  /* 0x000000ff5d00720c */ /* 0x000ff60003f05270 */
[----:B------:R-:W2:Y:S01]  /*7950*/  LDTM.x32 R4, tmem[UR4] ;  /* 0x00000004000479ee */ /* 0x000ea200082c0000 */
[----:B------:R-:W-:Y:S01]  /*7960*/  UIADD3 UR4, UPT, UPT, UR47, 0x88, URZ ;  /* 0x000000882f047890 */ /* 0x000fe2000fffe0ff */
[----:B------:R-:W-:Y:S03]  /*7970*/  NOP ;  /* 0x0000000000007918 */ /* 0x000fe60000000000 */
[----:B------:R-:W-:Y:S09]  /*7980*/  UPRMT UR4, UR40, 0x654, UR4 ;  /* 0x0000065428047896 */ /* 0x000ff20008000004 */
[----:B--2---:R-:W-:Y:S01]  /*7990*/  SYNCS.ARRIVE.TRANS64.RED.A1T0 RZ, [UR4], RZ ;  /* 0x000000ffffff79a7 */ /* 0x004fe20008100404 */
[C---:B------:R-:W-:Y:S01]  /*79a0*/  FMUL R4, R36.reuse, R4 ;  /* 0x0000000424047220 */ /* 0x040fe20000400000 */
[C---:B------:R-:W-:Y:S01]  /*79b0*/  FMUL R5, R36.reuse, R5 ;  /* 0x0000000524057220 */ /* 0x040fe20000400000 */
[C---:B------:R-:W-:Y:S01]  /*79c0*/  FMUL R6, R36.reuse, R6 ;  /* 0x0000000624067220 */ /* 0x040fe20000400000 */
[C---:B------:R-:W-:Y:S01]  /*79d0*/  FMUL R7, R36.reuse, R7 ;  /* 0x0000000724077220 */ /* 0x040fe20000400000 */
[C---:B------:R-:W-:Y:S01]  /*79e0*/  FFMA R4, R41.reuse, R40, R4 ;  /* 0x0000002829047223 */ /* 0x040fe20000000004 */
[C---:B------:R-:W-:Y:S01]  /*79f0*/  FFMA R5, R41.reuse, R42, R5 ;  /* 0x0000002a29057223 */ /* 0x040fe20000000005 */
[C---:B------:R-:W-:Y:S01]  /*7a00*/  FFMA R6, R41.reuse, R43, R6 ;  /* 0x0000002b29067223 */ /* 0x040fe20000000006 */
[C---:B------:R-:W-:Y:S01]  /*7a10*/  FFMA R7, R41.reuse, R44, R7 ;  /* 0x0000002c29077223 */ /* 0x040fe20000000007 */
[C---:B------:R-:W-:Y:S01]  /*7a20*/  FMUL R8, R36.reuse, R8 ;  /* 0x0000000824087220 */ /* 0x040fe20000400000 */
[----:B------:R2:W-:Y:S01]  /*7a30*/  STS [R107], R4 ;  /* 0x000000046b007388 */ /* 0x0005e20000000800 */
[C---:B------:R-:W-:Y:S01]  /*7a40*/  FMUL R9, R36.reuse, R9 ;  /* 0x0000000924097220 */ /* 0x040fe20000400000 */
[C---:B------:R-:W-:Y:S01]  /*7a50*/  FMUL R10, R36.reuse, R10 ;  /* 0x0000000a240a7220 */ /* 0x040fe20000400000 */
[C---:B------:R-:W-:Y:S01]  /*7a60*/  FFMA R8, R41.reuse, R45, R8 ;  /* 0x0000002d29087223 */ /* 0x040fe20000000008 */
[----:B------:R2:W-:Y:S01]  /*7a70*/  STS [R108], R5 ;  /* 0x000000056c007388 */ /* 0x0005e20000000800 */
        /* <DEDUP_REMOVED lines=11> */
[----:B------:R2:W-:Y:S01]  /*7b30*/  STS [R107+0x200], R8 ;  /* 0x000200086b007388 */ /* 0x0005e20000000800 */
[C---:B------:R-:W-:Y:S01]  /*7b40*/  FMUL R15, R36.reuse, R15 ;  /* 0x0000000f240f7220 */ /* 0x040fe20000400000 */
[C---:B------:R-:W-:Y:S01]  /*7b50*/  FMUL R16, R36.reuse, R16 ;  /* 0x0000001024107220 */ /* 0x040fe20000400000 */
[C---:B------:R-:W-:Y:S01]  /*7b60*/  FFMA R14, R41.reuse, R51, R14 ;  /* 0x00000033290e7223 */ /* 0x040fe2000000000e */
[----:B------:R2:W-:Y:S01]  /*7b70*/  STS [R108+0x200], R9 ;  /* 0x000200096c007388 */ /* 0x0005e20000000800 */
        /* <DEDUP_REMOVED lines=50> */
[----:B------:R-:W-:Y:S01]  /*7ea0*/  FMUL R35, R36, R35 ;  /* 0x0000002324237220 */ /* 0x000fe20000400000 */
[----:B------:R2:W-:Y:S03]  /*7eb0*/  STS [R105+0x800], R22 ;  /* 0x0008001669007388 */ /* 0x0005e60000000800 */
[----:B------:R-:W-:Y:S01]  /*7ec0*/  FFMA R35, R41, R72, R35 ;  /* 0x0000004829237223 */ /* 0x000fe20000000023 */
[----:B------:R2:W-:Y:S04]  /*7ed0*/  STS [R106+0x800], R23 ;  /* 0x000800176a007388 */ /* 0x0005e80000000800 */
        /* <DEDUP_REMOVED lines=11> */
[----:B------:R2:W-:Y:S01]  /*7f90*/  STS [R106+0xe00], R35 ;  /* 0x000e00236a007388 */ /* 0x0005e20000000800 */
[----:B------:R-:W-:Y:S01]  /*7fa0*/  @!PT LDS RZ, [RZ] ;  /* 0x00000000fffff984 */ /* 0x000fe20000000800 */
[----:B------:R-:W-:Y:S01]  /*7fb0*/  @!PT LDS RZ, [RZ] ;  /* 0x00000000fffff984 */ /* 0x000fe20000000800 */
[----:B------:R-:W-:Y:S01]  /*7fc0*/  @!PT LDS RZ, [RZ] ;  /* 0x00000000fffff984 */ /* 0x000fe20000000800 */
[----:B------:R-:W-:Y:S01]  /*7fd0*/  @!PT LDS RZ, [RZ] ;  /* 0x00000000fffff984 */ /* 0x000fe20000000800 */
[----:B------:R5:W-:Y:S06]  /*7fe0*/  MEMBAR.ALL.CTA ;  /* 0x0000000000007992 */ /* 0x000bec0000008000 */
[----:B-----5:R-:W5:Y:S02]  /*7ff0*/  FENCE.VIEW.ASYNC.S ;  /* 0x00000000000073c6 */ /* 0x020f640000000000 */
[----:B-----5:R-:W-:Y:S06]  /*8000*/  BAR.SYNC.DEFER_BLOCKING 0x1, 0x80 ;  /* 0x0042000000007b1d */ /* 0x020fec0000010000 */
[----:B------:R-:W-:Y:S05]  /*8010*/  @P0 BRA `(.L_x_94) ;  /* 0x0000000000640947 */ /* 0x000fea0003800000 */
[----:B------:R-:W-:Y:S01]  /*8020*/  R2UR UR6, R104 ;  /* 0x00000000680672ca */ /* 0x000fe200000e0000 */
[----:B------:R-:W-:Y:S01]  /*8030*/  UIADD3 UR4, UP0, UPT, UR58, 0x880, URZ ;  /* 0x000008803a047890 */ /* 0x000fe2000ff1e0ff */
[----:B------:R-:W-:Y:S01]  /*8040*/  R2UR UR7, R38 ;  /* 0x00000000260772ca */ /* 0x000fe200000e0000 */
[----:B------:R-:W-:Y:S01]  /*8050*/  UMOV UR51, UR36 ;  /* 0x0000002400337c82 */ /* 0x000fe20008000000 */
[----:B------:R-:W-:Y:S02]  /*8060*/  UIADD3 UR17, UPT, UPT, UR49, 0x20, URZ ;  /* 0x0000002031117890 */ /* 0x000fe4000fffe0ff */
[----:B------:R-:W-:Y:S01]  /*8070*/  UIADD3.X UR5, UPT, UPT, URZ, UR59, URZ, UP0, !UPT ;  /* 0x0000003bff057290 */ /* 0x000fe200087fe4ff */
[----:B------:R-:W-:Y:S01]  /*8080*/  UMOV UR19, UR36 ;  /* 0x0000002400137c82 */ /* 0x000fe20008000000 */
[----:B------:R-:W-:Y:S01]  /*8090*/  UIADD3 UR13, UPT, UPT, UR49, 0x40, URZ ;  /* 0x00000040310d7890 */ /* 0x000fe2000fffe0ff */
[----:B------:R-:W-:Y:S01]  /*80a0*/  UMOV UR15, UR36 ;  /* 0x00000024000f7c82 */ /* 0x000fe20008000000 */
[----:B------:R-:W-:Y:S03]  /*80b0*/  UIADD3 UR9, UPT, UPT, UR49, 0x60, URZ ;  /* 0x0000006031097890 */ /* 0x000fe6000fffe0ff */
[----:B------:R-:W-:Y:S02]  /*80c0*/  UIADD3 UR6, UPT, UPT, UR47, UR6, URZ ;  /* 0x000000062f067290 */ /* 0x000fe4000fffe0ff */
[----:B------:R-:W-:Y:S02]  /*80d0*/  UIADD3 UR50, UPT, UPT, UR54, UR7, URZ ;  /* 0x0000000736327290 */ /* 0x000fe4000fffe0ff */
[----:B------:R-:W-:Y:S02]  /*80e0*/  UIADD3 UR48, UPT, UPT, UR6, 0x200, URZ ;  /* 0x0000020006307890 */ /* 0x000fe4000fffe0ff */
[----:B------:R-:W-:Y:S02]  /*80f0*/  UIADD3 UR16, UPT, UPT, UR6, 0x1200, URZ ;  /* 0x0000120006107890 */ /* 0x000fe4000fffe0ff */
[----:B------:R-:W-:Y:S01]  /*8100*/  UIADD3 UR12, UPT, UPT, UR6, 0x2200, URZ ;  /* 0x00002200060c7890 */ /* 0x000fe2000fffe0ff */
[----:B------:R-:W-:Y:S01]  /*8110*/  UMOV UR18, UR50 ;  /* 0x0000003200127c82 */ /* 0x000fe20008000000 */
[----:B------:R-:W-:Y:S01]  /*8120*/  UMOV UR14, UR50 ;  /* 0x00000032000e7c82 */ /* 0x000fe20008000000 */
[----:B------:R-:W-:Y:S02]  /*8130*/  UIADD3 UR8, UPT, UPT, UR6, 0x3200, URZ ;  /* 0x0000320006087890 */ /* 0x000fe4000fffe0ff */
[----:B------:R1:W-:Y:S01]  /*8140*/  UTMASTG.3D [UR48], [UR4] ;  /* 0x00000030040073b5 */ /* 0x0003e20008010000 */
[----:B------:R-:W-:Y:S01]  /*8150*/  UMOV UR11, UR36 ;  /* 0x00000024000b7c82 */ /* 0x000fe20008000000 */
[----:B------:R-:W-:Y:S01]  /*8160*/  UMOV UR10, UR50 ;  /* 0x00000032000a7c82 */ /* 0x000fe20008000000 */
[----:B------:R1:W-:Y:S01]  /*8170*/  UTMASTG.3D [UR16], [UR4] ;  /* 0x00000010040073b5 */ /* 0x0003e20008010000 */
[----:B------:R1:W-:Y:S03]  /*8180*/  UTMASTG.3D [UR12], [UR4] ;  /* 0x0000000c040073b5 */ /* 0x0003e60008010000 */
[----:B------:R1:W-:Y:S02]  /*8190*/  UTMASTG.3D [UR8], [UR4] ;  /* 0x00000008040073b5 */ /* 0x0003e40008010000 */
[----:B-1----:R0:W-:Y:S02]  /*81a0*/  UTMACMDFLUSH ;  /* 0x00000000000079b7 */ /* 0x0021e40000000000 */
.L_x_94:
[----:B------:R-:W-:Y:S05]  /*81b0*/  BSYNC.RECONVERGENT B0 ;  /* 0x0000000000007941 */ /* 0x000fea0003800200 */
.L_x_93:
[----:B------:R-:W-:Y:S01]  /*81c0*/  UIADD3 UR48, UPT, UPT, UR52, 0x1, URZ ;  /* 0x0000000134307890 */ /* 0x000fe2000fffe0ff */
[----:B------:R-:W-:Y:S03]  /*81d0*/  BSSY.RECONVERGENT B0, `(.L_x_95) ;  /* 0x0000005000007945 */ /* 0x000fe60003800200 */
[----:B------:R-:W-:Y:S04]  /*81e0*/  UISETP.NE.AND UP0, UPT, UR48, 0x3, UPT ;  /* 0x000000033000788c */ /* 0x000fe8000bf05270 */
[----:B------:R-:W-:Y:S01]  /*81f0*/  USEL UR46, UR48, URZ, UP0 ;  /* 0x000000ff302e7287 */ /* 0x000fe20008000000 */
[----:B------:R-:W-:Y:S11]  /*8200*/  @P0 BRA `(.L_x_96) ;  /* 0x0000000000040947 */ /* 0x000ff60003800000 */
[----:B------:R-:W-:Y:S04]  /*8210*/  DEPBAR.LE SB0, 0x1 ;  /* 0x000080400000791a */ /* 0x000fe80000000000 */
.L_x_96:
[----:B------:R-:W-:Y:S05]  /*8220*/  BSYNC.RECONVERGENT B0 ;  /* 0x0000000000007941 */ /* 0x000fea0003800200 */
.L_x_95:
[----:B------:R-:W-:Y:S01]  /*8230*/  BAR.SYNC.DEFER_BLOCKING 0x1, 0x80 ;  /* 0x0042000000007b1d */ /* 0x000fe20000010000 */
[----:B------:R-:W-:Y:S01]  /*8240*/  ISETP.NE.AND P1, PT, R97, RZ, PT ;  /* 0x000000ff6100720c */ /* 0x000fe20003f25270 */
[----:B------:R-:W-:Y:S01]  /*8250*/  UISETP.NE.AND UP0, UPT, UR55, URZ, UPT ;  /* 0x000000ff3700728c */ /* 0x000fe2000bf05270 */
[----:B--2---:R-:W-:Y:S11]  /*8260*/  LEA R5, R100, UR47, 0x3 ;  /* 0x0000002f64057c11 */ /* 0x004ff6000f8e18ff */
[----:B------:R-:W-:Y:S01]  /*8270*/  @P1 SHF.L.U32 R4, R102, 0x1f, RZ ;  /* 0x0000001f66041819 */ /* 0x000fe200000006ff */
[----:B------:R-:W-:Y:S06]  /*8280*/  BRA.U !UP0, `(.L_x_97) ;  /* 0x0000000108247547 */ /* 0x000fec000b800000 */
[----:B-1----:R-:W1:Y:S01]  /*8290*/  S2R R0, SR_CgaCtaId ;  /* 0x0000000000007919 */ /* 0x002e620000008800 */
[----:B------:R-:W-:Y:S01]  /*82a0*/  IMAD.U32 R3, RZ, RZ, UR53 ;  /* 0x00000035ff037e24 */ /* 0x000fe2000f8e00ff */
[----:B------:R-:W-:Y:S04]  /*82b0*/  UIADD3 UR4, UPT, UPT, UR53, 0x1, URZ ;  /* 0x0000000135047890 */ /* 0x000fe8000fffe0ff */
[----:B------:R-:W-:Y:S01]  /*82c0*/  @P1 LEA R3, R3, UR47, 0x3 ;  /* 0x0000002f03031c11 */ /* 0x000fe2000f8e18ff */
[----:B------:R-:W-:Y:S04]  /*82d0*/  UISETP.NE.AND UP0, UPT, UR4, 0x3, UPT ;  /* 0x000000030400788c */ /* 0x000fe8000bf05270 */
[----:B------:R-:W-:Y:S01]  /*82e0*/  @P1 VIADD R3, R3, 0x38 ;  /* 0x0000003803031836 */ /* 0x000fe20000000000 */
[----:B------:R-:W-:Y:S04]  /*82f0*/  USEL UR53, UR4, URZ, UP0 ;  /* 0x000000ff04357287 */ /* 0x000fe80008000000 */
[----:B-1----:R-:W-:Y:S04]  /*8300*/  @P1 PRMT R0, R0, 0x654, R3 ;  /* 0x0000065400001816 */ /* 0x002fe80000000003 */
[----:B------:R2:W-:Y:S04]  /*8310*/  @P1 SYNCS.ARRIVE.TRANS64.RED.A1T0 RZ, [R0+URZ], RZ ;  /* 0x000000ff00ff19a7 */ /* 0x0005e800081004ff */
.L_x_97:
[----:B------:R-:W5:Y:S01]  /*8320*/  @P1 SYNCS.PHASECHK.TRANS64.TRYWAIT P0, [R5+URZ+0x20], R4 ;  /* 0x00002004050015a7 */ /* 0x000f6200080011ff */
[----:B------:R-:W-:Y:S01]  /*8330*/  UISETP.NE.AND UP0, UPT, UR37, URZ, UPT ;  /* 0x000000ff2500728c */ /* 0x000fe2000bf05270 */
[----:B------:R-:W-:Y:S01]  /*8340*/  BSSY B1, `(.L_x_98) ;  /* 0x0000038000017945 */ /* 0x000fe20003800000 */
[----:B------:R-:W-:Y:S02]  /*8350*/  UMOV UR4, 0xc0 ;  /* 0x000000c000047882 */ /* 0x000fe40000000000 */
[----:B------:R-:W-:Y:S01]  /*8360*/  USEL UR40, UR4, 0x20, !UP0 ;  /* 0x0000002004287887 */ /* 0x000fe2000c000000 */
[----:B-----5:R-:W-:Y:S01]  /*8370*/  @P1 SEL R101, RZ, 0x1, !P0 ;  /* 0x00000001ff651807 */ /* 0x020fe20004000000 */
[----:B------:R-:W-:Y:S10]  /*8380*/  @!P1 BRA `(.L_x_99) ;  /* 0x0000000000cc9947 */ /* 0x000ff40003800000 */
[----:B------:R-:W-:Y:S01]  /*8390*/  ISETP.NE.AND P1, PT, R103, RZ, PT ;  /* 0x000000ff6700720c */ /* 0x000fe20003f25270 */
[----:B------:R-:W-:Y:S01]  /*83a0*/  BSSY B0, `(.L_x_100) ;  /* 0x0000008000007945 */ /* 0x000fe20003800000 */
[----:B------:R-:W-:Y:S11]  /*83b0*/  ISETP.NE.AND P0, PT, R101, RZ, PT ;  /* 0x000000ff6500720c */ /* 0x000ff60003f05270 */
[----:B------:R-:W-:Y:S04]  /*83c0*/  @P1 IMAD R4, R100, 0x4000, R91 ;  /* 0x0000400064041824 */ /* 0x000fe800078e025b */
[----:B-1----:R-:W-:Y:S01]  /*83d0*/  @P1 IMAD.IADD R3, R98, 0x1, R4 ;  /* 0x0000000162031824 */ /* 0x002fe200078e0204 */
[----:B------:R-:W-:Y:S06]  /*83e0*/  @P0 BRA `(.L_x_101) ;  /* 0x00000000000c0947 */ /* 0x000fec0003800000 */
[----:B--2---:R-:W-:Y:S04]  /*83f0*/  SHF.L.U32 R0, R102, 0x1f, RZ ;  /* 0x0000001f66007819 */ /* 0x004fe800000006ff */
[----:B------:R-:W1:Y:S02]  /*8400*/  SYNCS.PHASECHK.TRANS64.TRYWAIT P0, [R5+URZ+0x20], R0 ;  /* 0x00002000050075a7 */ /* 0x000e6400080011ff */
[----:B-1----:R-:W-:Y:S05]  /*8410*/  @!P0 BRA `(.L_x_102) ;  /* 0x00000074007c8947 */ /* 0x002fea0003800000 */
.L_x_101:
[----:B------:R-:W-:Y:S05]  /*8420*/  BSYNC B0 ;  /* 0x0000000000007941 */ /* 0x000fea0003800000 */
.L_x_100:
[----:B------:R-:W-:Y:S01]  /*8430*/  ISETP.NE.AND P0, PT, R103, RZ, PT ;  /* 0x000000ff6700720c */ /* 0x000fe20003f05270 */
[----:B------:R-:W-:Y:S11]  /*8440*/  VIADD R100, R100, 0x1 ;  /* 0x0000000164647836 */ /* 0x000ff60000000000 */
[----:B------:R-:W-:Y:S01]  /*8450*/  @!UPT UIADD3 URZ, UPT, UPT, URZ, URZ, URZ ;  /* 0x000000fffffff290 */ /* 0x000fe2000fffe0ff */
[----:B------:R-:W3:Y:S01]  /*8460*/  @P0 LDS R42, [R3] ;  /* 0x00000000032a0984 */ /* 0x000ee20000000800 */
[----:B-1----:R-:W-:Y:S03]  /*8470*/  @P0 IMAD.IADD R5, R99, 0x1, R4 ;  /* 0x0000000163050824 */ /* 0x002fe600078e0204 */
[----:B------:R-:W1:Y:S01]  /*8480*/  @P0 LDS R46, [R3+0x200] ;  /* 0x00020000032e0984 */ /* 0x000e620000000800 */
[----:B--2---:R-:W-:Y:S03]  /*8490*/  @P0 IMAD.IADD R0, R98, 0x1, R5 ;  /* 0x0000000162000824 */ /* 0x004fe600078e0205 */
[----:B------:R-:W2:Y:S04]  /*84a0*/  @P0 LDS R50, [R3+0x400] ;  /* 0x0004000003320984 */ /* 0x000ea80000000800 */
[----:B------:R-:W1:Y:S04]  /*84b0*/  @P0 LDS R54, [R3+0x600] ;  /* 0x0006000003360984 */ /* 0x000e680000000800 */
[----:B------:R-:W1:Y:S04]  /*84c0*/  @P0 LDS R58, [R3+0x800] ;  /* 0x00080000033a0984 */ /* 0x000e680000000800 */
[----:B------:R-:W1:Y:S04]  /*84d0*/  @P0 LDS R62, [R3+0xa00] ;  /* 0x000a0000033e0984 */ /* 0x000e680000000800 */
[----:B------:R-:W1:Y:S04]  /*84e0*/  @P0 LDS R66, [R3+0xc00] ;  /* 0x000c000003420984 */ /* 0x000e680000000800 */
[----:B------:R5:W1:Y:S04]  /*84f0*/  @P0 LDS R70, [R3+0xe00] ;  /* 0x000e000003460984 */ /* 0x000a680000000800 */
[----:B------:R1:W1:Y:S04]  /*8500*/  @P0 LDS R40, [R4] ;  /* 0x0000000004280984 */ /* 0x0002680000000800 */
[----:B------:R1:W1:Y:S04]  /*8510*/  @P0 LDS R45, [R4+0x200] ;  /* 0x00020000042d0984 */ /* 0x0002680000000800 */
[----:B------:R1:W1:Y:S04]  /*8520*/  @P0 LDS R49, [R4+0x400] ;  /* 0x0004000004310984 */ /* 0x0002680000000800 */
[----:B------:R1:W1:Y:S04]  /*8530*/  @P0 LDS R53, [R4+0x600] ;  /* 0x0006000004350984 */ /* 0x0002680000000800 */
[----:B------:R1:W1:Y:S04]  /*8540*/  @P0 LDS R57, [R4+0x800] ;  /* 0x0008000004390984 */ /* 0x0002680000000800 */
[----:B------:R1:W1:Y:S04]  /*8550*/  @P0 LDS R61, [R4+0xa00] ;  /* 0x000a0000043d0984 */ /* 0x0002680000000800 */
[----:B------:R1:W1:Y:S04]  /*8560*/  @P0 LDS R65, [R4+0xc00] ;  /* 0x000c000004410984 */ /* 0x0002680000000800 */
        /* <DEDUP_REMOVED lines=16> */
[----:B------:R1:W1:Y:S01]  /*8670*/  @P0 LDS R72, [R0+0xe00] ;  /* 0x000e000000480984 */ /* 0x0002620000000800 */
[C---:B------:R-:W-:Y:S04]  /*8680*/  ISETP.NE.AND P0, PT, R100.reuse, 0x3, PT ;  /* 0x000000036400780c */ /* 0x040fe80003f05270 */
[----:B-----5:R-:W-:Y:S02]  /*8690*/  SEL R3, RZ, 0x1, P0 ;  /* 0x00000001ff037807 */ /* 0x020fe40000000000 */
[----:B------:R-:W-:Y:S02]  /*86a0*/  SEL R100, R100, RZ, P0 ;  /* 0x000000ff64647207 */ /* 0x000fe40000000000 */
[----:B--23--:R-:W-:Y:S02]  /*86b0*/  LOP3.LUT R102, R102, R3, RZ, 0x3c, !PT ;  /* 0x0000000366667212 */ /* 0x00cfe400078e3cff */
.L_x_99:
[----:B------:R-:W-:Y:S05]  /*86c0*/  BSYNC B1 ;  /* 0x0000000000017941 */ /* 0x000fea0003800000 */
.L_x_98:
[----:B------:R-:W-:Y:S05]  /*86d0*/  VIADD R38, R37, UR40 ;  /* 0x0000002825267c36 */ /* 0x000fea0008000000 */
[----:B-1----:R-:W-:Y:S04]  /*86e0*/  SHF.R.U32.HI R3, RZ, 0x15, R38 ;  /* 0x00000015ff037819 */ /* 0x002fe80000011626 */
[----:B------:R-:W-:Y:S11]  /*86f0*/  LOP3.LUT P0, RZ, R3, 0x3, R80, 0x48, !PT ;  /* 0x0000000303ff7812 */ /* 0x000ff60007804850 */
[----:B------:R-:W-:Y:S02]  /*8700*/  @!UPT UIADD3 URZ, UPT, UPT, URZ, URZ, URZ ;  /* 0x000000fffffff290 */ /* 0x000fe4000fffe0ff */
[----:B------:R-:W-:Y:S05]  /*8710*/  @!P0 BRA `(.L_x_103) ;  /* 0x0000000000408947 */ /* 0x000fea0003800000 */
[----:B------:R-:W1:Y:S01]  /*8720*/  LDCU.64 UR8, c[0x4][0x70] ;  /* 0x01000e00ff0877ac */ /* 0x000e620008000a00 */
[----:B------:R-:W-:Y:S01]  /*8730*/  MOV R15, 0x0 ;  /* 0x00000000000f7802 */ /* 0x000fe20000000f00 */
[----:B------:R-:W-:Y:S02]  /*8740*/  HFMA2 R12, -RZ, RZ, 0, 5.9604644775390625e-08 ;  /* 0x00000001ff0c7431 */ /* 0x000fe400000001ff */
[----:B------:R-:W-:Y:S02]  /*8750*/  IMAD.MOV.U32 R8, RZ, RZ, 0x192 ;  /* 0x00000192ff087424 */ /* 0x000fe400078e00ff */
[----:B------:R-:W-:Y:S01]  /*8760*/  IMAD.MOV.U32 R13, RZ, RZ, RZ ;  /* 0x000000ffff0d7224 */ /* 0x000fe200078e00ff */
[----:B------:R-:W5:Y:S01]  /*8770*/  LDCU.64 UR6, c[0x4][0x78] ;  /* 0x01000f00ff0677ac */ /* 0x000f620008000a00 */
[----:B------:R-:W2:Y:S01]  /*8780*/  LDC.64 R14, c[0x4][R15] ;  /* 0x010000000f0e7b82 */ /* 0x000ea20000000a00 */
[----:B------:R-:W3:Y:S01]  /*8790*/  LDCU.64 UR4, c[0x4][0x10] ;  /* 0x01000200ff0477ac */ /* 0x000ee20008000a00 */
[----:B-1----:R-:W-:Y:S01]  /*87a0*/  MOV R5, UR9 ;  /* 0x0000000900057c02 */ /* 0x002fe20008000f00 */
[----:B------:R-:W-:Y:S01]  /*87b0*/  IMAD.U32 R4, RZ, RZ, UR8 ;  /* 0x00000008ff047e24 */ /* 0x000fe2000f8e00ff */
[----:B-----5:R-:W-:Y:S01]  /*87c0*/  MOV R7, UR7 ;  /* 0x0000000700077c02 */ /* 0x020fe20008000f00 */
[----:B------:R-:W-:Y:S01]  /*87d0*/  IMAD.U32 R6, RZ, RZ, UR6 ;  /* 0x00000006ff067e24 */ /* 0x000fe2000f8e00ff */
[----:B---3--:R-:W-:Y:S01]  /*87e0*/  MOV R11, UR5 ;  /* 0x00000005000b7c02 */ /* 0x008fe20008000f00 */
[----:B------:R-:W-:Y:S02]  /*87f0*/  IMAD.U32 R10, RZ, RZ, UR4 ;  /* 0x00000004ff0a7e24 */ /* 0x000fe4000f8e00ff */
[----:B------:R-:W-:Y:S07]  /*8800*/  LEPC R20, `(.L_x_103) ;  /* 0x000000001014794e */ /* 0x000fee0000000000 */
[----:B--2-4-:R-:W-:Y:S05]  /*8810*/  CALL.ABS.NOINC R14 ;  /* 0x000000000e007343 */ /* 0x014fea0003c00000 */
.L_x_103:
[----:B------:R-:W-:Y:S01]  /*8820*/  ISETP.NE.AND P0, PT, R93, RZ, PT ;  /* 0x000000ff5d00720c */ /* 0x000fe20003f05270 */
[----:B------:R-:W-:Y:S05]  /*8830*/  WARPSYNC.ALL ;  /* 0x0000000000007948 */ /* 0x000fea0003800000 */
[----:B------:R-:W1:Y:S01]  /*8840*/  S2R R39, SR_CgaCtaId ;  /* 0x0000000000277919 */ /* 0x000e620000008800 */
[----:B------:R-:W-:Y:S01]  /*8850*/  R2UR UR4, R38 ;  /* 0x00000000260472ca */ /* 0x000fe200000e0000 */
[----:B------:R-:W1:Y:S01]  /*8860*/  S2UR UR51, SR_CgaCtaId ;  /* 0x00000000003379c3 */ /* 0x000e620000008800 */
[----:B------:R-:W-:Y:S11]  /*8870*/  BSSY.RECONVERGENT B0, `(.L_x_104) ;  /* 0x0000087000007945 */ /* 0x000ff60003800200 */
[----:B------:R-:W5:Y:S01]  /*8880*/  LDTM.x32 R4, tmem[UR4] ;  /* 0x00000004000479ee */ /* 0x000f6200082c0000 */
[----:B------:R-:W-:Y:S06]  /*8890*/  USHF.L.U32 UR4, UR46, 0xe, URZ ;  /* 0x0000000e2e047899 */ /* 0x000fec00080006ff */
[----:B--2---:R-:W-:Y:S04]  /*88a0*/  IADD3 R0, PT, PT, R91, UR4, RZ ;  /* 0x000000045b007c10 */ /* 0x004fe8000fffe0ff */
[CC--:B------:R-:W-:Y:S02]  /*88b0*/  IADD3 R104, PT, PT, R98.reuse, R0.reuse, RZ ;  /* 0x0000000062687210 */ /* 0x0c0fe40007ffe0ff */
[----:B------:R-:W-:Y:S04]  /*88c0*/  IADD3 R3, PT, PT, R99, R0, RZ ;  /* 0x0000000063037210 */ /* 0x000fe80007ffe0ff */
[----:B------:R-:W-:Y:S01]  /*88d0*/  IADD3 R0, PT, PT, R98, R3, RZ ;  /* 0x0000000362007210 */ /* 0x000fe20007ffe0ff */
[C---:B-----5:R-:W-:Y:S01]  /*88e0*/  FMUL R4, R36.reuse, R4 ;  /* 0x0000000424047220 */ /* 0x060fe20000400000 */
        /* <DEDUP_REMOVED lines=8> */
[----:B------:R2:W-:Y:S01]  /*8970*/  STS [R91+UR4], R4 ;  /* 0x000000045b007988 */ /* 0x0005e20008000804 */
        /* <DEDUP_REMOVED lines=15> */
[----:B------:R2:W-:Y:S01]  /*8a70*/  STS [R91+UR4+0x200], R8 ;  /* 0x000200085b007988 */ /* 0x0005e20008000804 */
        /* <DEDUP_REMOVED lines=58> */
[----:B------:R2:W-:Y:S04]  /*8e20*/  STS [R91+UR4+0xa00], R24 ;  /* 0x000a00185b007988 */ /* 0x0005e80008000804 */
[----:B------:R2:W-:Y:S04]  /*8e30*/  STS [R104+0xa00], R25 ;  /* 0x000a001968007388 */ /* 0x0005e80000000800 */
[----:B------:R2:W-:Y:S04]  /*8e40*/  STS [R3+0xa00], R26 ;  /* 0x000a001a03007388 */ /* 0x0005e80000000800 */
        /* <DEDUP_REMOVED lines=16> */
[----:B-1----:R-:W-:Y:S05]  /*8f50*/  @P0 BRA `(.L_x_105) ;  /* 0x0000000000600947 */ /* 0x002fea0003800000 */
[----:B------:R-:W-:Y:S02]  /*8f60*/  UIADD3 UR6, UP0, UPT, UR58, 0x880, URZ ;  /* 0x000008803a067890 */ /* 0x000fe4000ff1e0ff */
[----:B------:R-:W-:Y:S02]  /*8f70*/  UIADD3 UR5, UPT, UPT, UR47, UR4, URZ ;  /* 0x000000042f057290 */ /* 0x000fe4000fffe0ff */
[----:B------:R-:W-:Y:S02]  /*8f80*/  UIADD3 UR10, UPT, UPT, UR54, UR40, URZ ;  /* 0x00000028360a7290 */ /* 0x000fe4000fffe0ff */
[----:B------:R-:W-:Y:S02]  /*8f90*/  UIADD3 UR8, UPT, UPT, UR5, 0x200, URZ ;  /* 0x0000020005087890 */ /* 0x000fe4000fffe0ff */
[----:B------:R-:W-:Y:S01]  /*8fa0*/  UIADD3.X UR7, UPT, UPT, URZ, UR59, URZ, UP0, !UPT ;  /* 0x0000003bff077290 */ /* 0x000fe200087fe4ff */
[----:B------:R-:W-:Y:S01]  /*8fb0*/  UMOV UR9, UR49 ;  /* 0x0000003100097c82 */ /* 0x000fe20008000000 */
[----:B------:R-:W-:Y:S01]  /*8fc0*/  UMOV UR11, UR36 ;  /* 0x00000024000b7c82 */ /* 0x000fe20008000000 */
[----:B------:R-:W-:Y:S02]  /*8fd0*/  UIADD3 UR21, UPT, UPT, UR49, 0x20, URZ ;  /* 0x0000002031157890 */ /* 0x000fe4000fffe0ff */
[----:B------:R-:W-:Y:S01]  /*8fe0*/  UIADD3 UR20, UPT, UPT, UR5, 0x1200, URZ ;  /* 0x0000120005147890 */ /* 0x000fe2000fffe0ff */
[----:B------:R-:W-:Y:S03]  /*8ff0*/  UMOV UR23, UR36 ;  /* 0x0000002400177c82 */ /* 0x000fe60008000000 */
[----:B------:R1:W-:Y:S01]  /*9000*/  UTMASTG.3D [UR8], [UR6] ;  /* 0x00000008060073b5 */ /* 0x0003e20008010000 */
[----:B------:R-:W-:Y:S01]  /*9010*/  UMOV UR22, UR10 ;  /* 0x0000000a00167c82 */ /* 0x000fe20008000000 */
[----:B------:R-:W-:Y:S02]  /*9020*/  UIADD3 UR17, UPT, UPT, UR49, 0x40, URZ ;  /* 0x0000004031117890 */ /* 0x000fe4000fffe0ff */
[----:B------:R-:W-:Y:S01]  /*9030*/  UIADD3 UR16, UPT, UPT, UR5, 0x2200, URZ ;  /* 0x0000220005107890 */ /* 0x000fe2000fffe0ff */
[----:B------:R-:W-:Y:S01]  /*9040*/  UMOV UR19, UR36 ;  /* 0x0000002400137c82 */ /* 0x000fe20008000000 */
[----:B------:R-:W-:Y:S01]  /*9050*/  UMOV UR18, UR10 ;  /* 0x0000000a00127c82 */ /* 0x000fe20008000000 */
[----:B------:R1:W-:Y:S01]  /*9060*/  UTMASTG.3D [UR20], [UR6] ;  /* 0x00000014060073b5 */ /* 0x0003e20008010000 */
[----:B------:R-:W-:Y:S02]  /*9070*/  UIADD3 UR13, UPT, UPT, UR49, 0x60, URZ ;  /* 0x00000060310d7890 */ /* 0x000fe4000fffe0ff */
[----:B------:R-:W-:Y:S01]  /*9080*/  UIADD3 UR12, UPT, UPT, UR5, 0x3200, URZ ;  /* 0x00003200050c7890 */ /* 0x000fe2000fffe0ff */
[----:B------:R-:W-:Y:S01]  /*9090*/  UMOV UR15, UR36 ;  /* 0x00000024000f7c82 */ /* 0x000fe20008000000 */
[----:B------:R-:W-:Y:S01]  /*90a0*/  UMOV UR14, UR10 ;  /* 0x0000000a000e7c82 */ /* 0x000fe20008000000 */
[----:B------:R1:W-:Y:S06]  /*90b0*/  UTMASTG.3D [UR16], [UR6] ;  /* 0x00000010060073b5 */ /* 0x0003ec0008010000 */
[----:B------:R1:W-:Y:S02]  /*90c0*/  UTMASTG.3D [UR12], [UR6] ;  /* 0x0000000c060073b5 */ /* 0x0003e40008010000 */
[----:B-1----:R0:W-:Y:S02]  /*90d0*/  UTMACMDFLUSH ;  /* 0x00000000000079b7 */ /* 0x0021e40000000000 */
.L_x_105:
[----:B------:R-:W-:Y:S05]  /*90e0*/  BSYNC.RECONVERGENT B0 ;  /* 0x0000000000007941 */ /* 0x000fea0003800200 */
.L_x_104:
[----:B------:R-:W-:Y:S01]  /*90f0*/  UIADD3 UR4, UPT, UPT, UR46, 0x1, URZ ;  /* 0x000000012e047890 */ /* 0x000fe2000fffe0ff */
[----:B------:R-:W-:Y:S01]  /*9100*/  ISETP.NE.AND P1, PT, R97, RZ, PT ;  /* 0x000000ff6100720c */ /* 0x000fe20003f25270 */
[----:B--2---:R-:W-:Y:S01]  /*9110*/  IMAD.U32 R0, RZ, RZ, UR53 ;  /* 0x00000035ff007e24 */ /* 0x004fe2000f8e00ff */
[----:B------:R-:W-:Y:S01]  /*9120*/  BSSY.RECONVERGENT B0, `(.L_x_106) ;  /* 0x0000008000007945 */ /* 0x000fe20003800200 */
[----:B------:R-:W-:Y:S04]  /*9130*/  UISETP.NE.AND UP0, UPT, UR4, 0x3, UPT ;  /* 0x000000030400788c */ /* 0x000fe8000bf05270 */
[----:B------:R-:W-:Y:S02]  /*9140*/  USEL UR46, UR4, URZ, UP0 ;  /* 0x000000ff042e7287 */ /* 0x000fe40008000000 */
[----:B------:R-:W-:Y:S04]  /*9150*/  UISETP.EQ.XOR UP0, UPT, UR48, 0x3, !UP0 ;  /* 0x000000033000788c */ /* 0x000fe8000c702a70 */
[----:B------:R-:W-:Y:S01]  /*9160*/  UP2UR UR50, UPR, URZ, 0x1 ;  /* 0x00000001ff327883 */ /* 0x000fe20008000000 */
[----:B------:R-:W-:Y:S01]  /*9170*/  @P1 LEA R0, R0, UR47, 0x3 ;  /* 0x0000002f00001c11 */ /* 0x000fe2000f8e18ff */
[----:B------:R-:W-:Y:S10]  /*9180*/  @P0 BRA `(.L_x_107) ;  /* 0x0000000000040947 */ /* 0x000ff40003800000 */
[----:B------:R-:W-:Y:S04]  /*9190*/  DEPBAR.LE SB0, 0x1 ;  /* 0x000080400000791a */ /* 0x000fe80000000000 */
.L_x_107:
[----:B------:R-:W-:Y:S05]  /*91a0*/  BSYNC.RECONVERGENT B0 ;  /* 0x0000000000007941 */ /* 0x000fea0003800200 */
.L_x_106:
[----:B------:R-:W-:Y:S01]  /*91b0*/  BAR.SYNC.DEFER_BLOCKING 0x1, 0x80 ;  /* 0x0042000000007b1d */ /* 0x000fe20000010000 */
[----:B------:R-:W-:Y:S01]  /*91c0*/  @P1 VIADD R4, R0, 0x38 ;  /* 0x0000003800041836 */ /* 0x000fe20000000000 */
[----:B------:R-:W-:Y:S01]  /*91d0*/  @P1 SHF.L.U32 R0, R102, 0x1f, RZ ;  /* 0x0000001f66001819 */ /* 0x000fe200000006ff */
[----:B------:R-:W-:Y:S02]  /*91e0*/  UIADD3 UR5, UPT, UPT, UR53, 0x1, URZ ;  /* 0x0000000135057890 */ /* 0x000fe4000fffe0ff */
[----:B------:R-:W-:Y:S01]  /*91f0*/  UISETP.NE.AND UP0, UPT, UR37, URZ, UPT ;  /* 0x000000ff2500728c */ /* 0x000fe2000bf05270 */
[----:B------:R-:W-:Y:S01]  /*9200*/  @P1 PRMT R39, R39, 0x654, R4 ;  /* 0x0000065427271816 */ /* 0x000fe20000000004 */
[----:B------:R-:W-:Y:S04]  /*9210*/  UISETP.NE.AND UP1, UPT, UR5, 0x3, UPT ;  /* 0x000000030500788c */ /* 0x000fe8000bf25270 */
[----:B------:R-:W-:Y:S01]  /*9220*/  USEL UR48, UR5, URZ, UP1 ;  /* 0x000000ff05307287 */ /* 0x000fe20008800000 */
[----:B------:R1:W-:Y:S01]  /*9230*/  @P1 SYNCS.ARRIVE.TRANS64.RED.A1T0 RZ, [R39+URZ], RZ ;  /* 0x000000ff27ff19a7 */ /* 0x0003e200081004ff */
[----:B------:R-:W-:Y:S01]  /*9240*/  UMOV UR4, 0x400 ;  /* 0x0000040000047882 */ /* 0x000fe20000000000 */
[----:B------:R-:W-:Y:S01]  /*9250*/  BSSY B1, `(.L_x_108) ;  /* 0x000003b000017945 */ /* 0x000fe20003800000 */
[----:B------:R-:W-:Y:S03]  /*9260*/  ULEA UR47, UR51, UR4, 0x18 ;  /* 0x00000004332f7291 */ /* 0x000fe6000f8ec0ff */
[----:B------:R-:W-:Y:S02]  /*9270*/  UMOV UR4, 0xa0 ;  /* 0x000000a000047882 */ /* 0x000fe40000000000 */
[----:B------:R-:W-:Y:S01]  /*9280*/  USEL UR40, UR4, 0x40, !UP0 ;  /* 0x0000004004287887 */ /* 0x000fe2000c000000 */
[----:B------:R-:W-:Y:S04]  /*9290*/  LEA R5, R100, UR47, 0x3 ;  /* 0x0000002f64057c11 */ /* 0x000fe8000f8e18ff */
[----:B------:R-:W2:Y:S02]  /*92a0*/  @P1 SYNCS.PHASECHK.TRANS64.TRYWAIT P0, [R5+URZ+0x20], R0 ;  /* 0x00002000050015a7 */ /* 0x000ea400080011ff */
[----:B--2---:R-:W-:Y:S01]  /*92b0*/  @P1 SEL R101, RZ, 0x1, !P0 ;  /* 0x00000001ff651807 */ /* 0x004fe20004000000 */
[----:B-1----:R-:W-:Y:S06]  /*92c0*/  @!P1 BRA `(.L_x_109) ;  /* 0x0000000000cc9947 */ /* 0x002fec0003800000 */
[----:B------:R-:W-:Y:S01]  /*92d0*/  ISETP.NE.AND P1, PT, R103, RZ, PT ;  /* 0x000000ff6700720c */ /* 0x000fe20003f25270 */
[----:B------:R-:W-:Y:S01]  /*92e0*/  BSSY B0, `(.L_x_110) ;  /* 0x0000008000007945 */ /* 0x000fe20003800000 */
[----:B------:R-:W-:Y:S11]  /*92f0*/  ISETP.NE.AND P0, PT, R101, RZ, PT ;  /* 0x000000ff6500720c */ /* 0x000ff60003f05270 */
[----:B------:R-:W-:Y:S04]  /*9300*/  @P1 IMAD R3, R100, 0x4000, R91 ;  /* 0x0000400064031824 */ /* 0x000fe800078e025b */
[----:B------:R-:W-:Y:S01]  /*9310*/  @P1 IMAD.IADD R0, R98, 0x1, R3 ;  /* 0x0000000162001824 */ /* 0x000fe200078e0203 */
[----:B------:R-:W-:Y:S06]  /*9320*/  @P0 BRA `(.L_x_111) ;  /* 0x00000000000c0947 */ /* 0x000fec0003800000 */
[----:B------:R-:W-:Y:S04]  /*9330*/  SHF.L.U32 R4, R102, 0x1f, RZ ;  /* 0x0000001f66047819 */ /* 0x000fe800000006ff */
[----:B------:R-:W1:Y:S02]  /*9340*/  SYNCS.PHASECHK.TRANS64.TRYWAIT P0, [R5+URZ+0x20], R4 ;  /* 0x00002004050075a7 */ /* 0x000e6400080011ff */
[----:B-1----:R-:W-:Y:S05]  /*9350*/  @!P0 BRA `(.L_x_112) ;  /* 0x0000006400c08947 */ /* 0x002fea0003800000 */
.L_x_111:
[----:B------:R-:W-:Y:S05]  /*9360*/  BSYNC B0 ;  /* 0x0000000000007941 */ /* 0x000fea0003800000 */
.L_x_110:
[----:B------:R-:W-:Y:S01]  /*9370*/  ISETP.NE.AND P0, PT, R103, RZ, PT ;  /* 0x000000ff6700720c */ /* 0x000fe20003f05270 */
[----:B------:R-:W-:Y:S11]  /*9380*/  VIADD R100, R100, 0x1 ;  /* 0x0000000164647836 */ /* 0x000ff60000000000 */
[----:B------:R-:W-:Y:S01]  /*9390*/  @!UPT UIADD3 URZ, UPT, UPT, URZ, URZ, URZ ;  /* 0x000000fffffff290 */ /* 0x000fe2000fffe0ff */
[----:B------:R-:W2:Y:S01]  /*93a0*/  @P0 LDS R42, [R0] ;  /* 0x00000000002a0984 */ /* 0x000ea20000000800 */
[----:B-1----:R-:W-:Y:S03]  /*93b0*/  @P0 IMAD.IADD R5, R99, 0x1, R3 ;  /* 0x0000000163050824 */ /* 0x002fe600078e0203 */
[----:B------:R-:W1:Y:S01]  /*93c0*/  @P0 LDS R46, [R0+0x200] ;  /* 0x00020000002e0984 */ /* 0x000e620000000800 */
[----:B------:R-:W-:Y:S03]  /*93d0*/  @P0 IMAD.IADD R4, R98, 0x1, R5 ;  /* 0x0000000162040824 */ /* 0x000fe600078e0205 */
[----:B------:R-:W1:Y:S04]  /*93e0*/  @P0 LDS R50, [R0+0x400] ;  /* 0x0004000000320984 */ /* 0x000e680000000800 */
[----:B------:R-:W1:Y:S04]  /*93f0*/  @P0 LDS R54, [R0+0x600] ;  /* 0x0006000000360984 */ /* 0x000e680000000800 */
[----:B------:R-:W1:Y:S04]  /*9400*/  @P0 LDS R58, [R0+0x800] ;  /* 0x00080000003a0984 */ /* 0x000e680000000800 */
[----:B------:R-:W1:Y:S04]  /*9410*/  @P0 LDS R62, [R0+0xa00] ;  /* 0x000a0000003e0984 */ /* 0x000e680000000800 */
[----:B------:R-:W1:Y:S04]  /*9420*/  @P0 LDS R66, [R0+0xc00] ;  /* 0x000c000000420984 */ /* 0x000e680000000800 */
[----:B------:R-:W1:Y:S04]  /*9430*/  @P0 LDS R70, [R0+0xe00] ;  /* 0x000e000000460984 */ /* 0x000e680000000800 */
[----:B------:R-:W1:Y:S04]  /*9440*/  @P0 LDS R40, [R3] ;  /* 0x0000000003280984 */ /* 0x000e680000000800 */
[----:B------:R-:W1:Y:S04]  /*9450*/  @P0 LDS R45, [R3+0x200] ;  /* 0x00020000032d0984 */ /* 0x000e680000000800 */
[----:B------:R-:W1:Y:S04]  /*9460*/  @P0 LDS R49, [R3+0x400] ;  /* 0x0004000003310984 */ /* 0x000e680000000800 */
        /* <DEDUP_REMOVED lines=24> */
[----:B--2---:R-:W-:Y:S02]  /*95f0*/  LOP3.LUT R102, R102, R3, RZ, 0x3c, !PT ;  /* 0x0000000366667212 */ /* 0x004fe400078e3cff */
.L_x_109:
[----:B------:R-:W-:Y:S05]  /*9600*/  BSYNC B1 ;  /* 0x0000000000017941 */ /* 0x000fea0003800000 */
.L_x_108:
[----:B------:R-:W-:Y:S05]  /*9610*/  VIADD R38, R37, UR40 ;  /* 0x0000002825267c36 */ /* 0x000fea0008000000 */
[----:B------:R-:W-:Y:S04]  /*9620*/  SHF.R.U32.HI R3, RZ, 0x15, R38 ;  /* 0x00000015ff037819 */ /* 0x000fe80000011626 */
        /* <DEDUP_REMOVED lines=8> */
[----:B------:R-:W2:Y:S01]  /*96b0*/  LDCU.64 UR6, c[0x4][0x78] ;  /* 0x01000f00ff0677ac */ /* 0x000ea20008000a00 */
[----:B------:R-:W3:Y:S01]  /*96c0*/  LDC.64 R14, c[0x4][R15] ;  /* 0x010000000f0e7b82 */ /* 0x000ee20000000a00 */
[----:B------:R-:W5:Y:S01]  /*96d0*/  LDCU.64 UR4, c[0x4][0x10] ;  /* 0x01000200ff0477ac */ /* 0x000f620008000a00 */
[----:B-1----:R-:W-:Y:S01]  /*96e0*/  MOV R5, UR9 ;  /* 0x0000000900057c02 */ /* 0x002fe20008000f00 */
[----:B------:R-:W-:Y:S01]  /*96f0*/  IMAD.U32 R4, RZ, RZ, UR8 ;  /* 0x00000008ff047e24 */ /* 0x000fe2000f8e00ff */
[----:B--2---:R-:W-:Y:S01]  /*9700*/  MOV R7, UR7 ;  /* 0x0000000700077c02 */ /* 0x004fe20008000f00 */
[----:B------:R-:W-:Y:S01]  /*9710*/  IMAD.U32 R6, RZ, RZ, UR6 ;  /* 0x00000006ff067e24 */ /* 0x000fe2000f8e00ff */
[----:B-----5:R-:W-:Y:S01]  /*9720*/  MOV R11, UR5 ;  /* 0x00000005000b7c02 */ /* 0x020fe20008000f00 */
[----:B------:R-:W-:Y:S02]  /*9730*/  IMAD.U32 R10, RZ, RZ, UR4 ;  /* 0x00000004ff0a7e24 */ /* 0x000fe4000f8e00ff */
[----:B------:R-:W-:Y:S07]  /*9740*/  LEPC R20, `(.L_x_113) ;  /* 0x000000001014794e */ /* 0x000fee0000000000 */
[----:B---34-:R-:W-:Y:S05]  /*9750*/  CALL.ABS.NOINC R14 ;  /* 0x000000000e007343 */ /* 0x018fea0003c00000 */
.L_x_113:
[----:B------:R-:W-:Y:S01]  /*9760*/  ISETP.NE.AND P0, PT, R93, RZ, PT ;  /* 0x000000ff5d00720c */ /* 0x000fe20003f05270 */
[----:B------:R-:W-:Y:S05]  /*9770*/  WARPSYNC.ALL ;  /* 0x0000000000007948 */ /* 0x000fea0003800000 */
[----:B------:R-:W2:Y:S01]  /*9780*/  S2R R39, SR_CgaCtaId ;  /* 0x0000000000277919 */ /* 0x000ea20000008800 */
[----:B------:R-:W-:Y:S01]  /*9790*/  R2UR UR4, R38 ;  /* 0x00000000260472ca */ /* 0x000fe200000e0000 */
[----:B------:R-:W2:Y:S01]  /*97a0*/  S2UR UR51, SR_CgaCtaId ;  /* 0x00000000003379c3 */ /* 0x000ea20000008800 */
[----:B------:R-:W-:Y:S11]  /*97b0*/  BSSY.RECONVERGENT B0, `(.L_x_114) ;  /* 0x0000087000007945 */ /* 0x000ff60003800200 */
[----:B-1----:R-:W1:Y:S01]  /*97c0*/  LDTM.x32 R4, tmem[UR4] ;  /* 0x00000004000479ee */ /* 0x002e6200082c0000 */
[----:B------:R-:W-:Y:S06]  /*97d0*/  USHF.L.U32 UR4, UR46, 0xe, URZ ;  /* 0x0000000e2e047899 */ /* 0x000fec00080006ff */
[----:B------:R-:W-:Y:S04]  /*97e0*/  IADD3 R0, PT, PT, R91, UR4, RZ ;  /* 0x000000045b007c10 */ /* 0x000fe8000fffe0ff */
[CC--:B------:R-:W-:Y:S02]  /*97f0*/  IADD3 R104, PT, PT, R98.reuse, R0.reuse, RZ ;  /* 0x0000000062687210 */ /* 0x0c0fe40007ffe0ff */
[----:B------:R-:W-:Y:S04]  /*9800*/  IADD3 R3, PT, PT, R99, R0, RZ ;  /* 0x0000000063037210 */ /* 0x000fe80007ffe0ff */
[----:B------:R-:W-:Y:S01]  /*9810*/  IADD3 R0, PT, PT, R98, R3, RZ ;  /* 0x0000000362007210 */ /* 0x000fe20007ffe0ff */
[C---:B-1----:R-:W-:Y:S01]  /*9820*/  FMUL R4, R36.reuse, R4 ;  /* 0x0000000424047220 */ /* 0x042fe20000400000 */
        /* <DEDUP_REMOVED lines=102> */
[----:B--2---:R-:W-:Y:S05]  /*9e90*/  @P0 BRA `(.L_x_115) ;  /* 0x0000000000600947 */ /* 0x004fea0003800000 */
        /* <DEDUP_REMOVED lines=23> */
[----:B--2---:R0:W-:Y:S02]  /*a010*/  UTMACMDFLUSH ;  /* 0x00000000000079b7 */ /* 0x0041e40000000000 */
.L_x_115:
[----:B------:R-:W-:Y:S05]  /*a020*/  BSYNC.RECONVERGENT B0 ;  /* 0x0000000000007941 */ /* 0x000fea0003800200 */
.L_x_114:
[----:B------:R-:W-:Y:S01]  /*a030*/  UISETP.NE.AND UP1, UPT, UR50, URZ, UPT ;  /* 0x000000ff3200728c */ /* 0x000fe2000bf25270 */
[----:B------:R-:W-:Y:S01]  /*a040*/  ISETP.NE.AND P1, PT, R97, RZ, PT ;  /* 0x000000ff6100720c */ /* 0x000fe20003f25270 */
[----:B------:R-:W-:Y:S01]  /*a050*/  UIADD3 UR4, UPT, UPT, UR46, 0x1, URZ ;  /* 0x000000012e047890 */ /* 0x000fe2000fffe0ff */
[----:B-1----:R-:W-:Y:S01]  /*a060*/  IMAD.U32 R0, RZ, RZ, UR48 ;  /* 0x00000030ff007e24 */ /* 0x002fe2000f8e00ff */
[----:B------:R-:W-:Y:S02]  /*a070*/  BSSY.RECONVERGENT B0, `(.L_x_116) ;  /* 0x0000008000007945 */ /* 0x000fe40003800200 */
[----:B------:R-:W-:Y:S02]  /*a080*/  UISETP.NE.AND UP0, UPT, UR4, 0x3, UPT ;  /* 0x000000030400788c */ /* 0x000fe4000bf05270 */
[----:B------:R-:W-:Y:S02]  /*a090*/  UISETP.EQ.XOR UP1, UPT, UR4, 0x3, UP1 ;  /* 0x000000030400788c */ /* 0x000fe40008f22a70 */
[----:B------:R-:W-:Y:S02]  /*a0a0*/  USEL UR46, UR4, URZ, UP0 ;  /* 0x000000ff042e7287 */ /* 0x000fe40008000000 */
[----:B------:R-:W-:Y:S02]  /*a0b0*/  UP2UR UR50, UPR, URZ, 0x2 ;  /* 0x00000002ff327883 */ /* 0x000fe40008000000 */
[----:B------:R-:W-:Y:S01]  /*a0c0*/  @P1 LEA R0, R0, UR47, 0x3 ;  /* 0x0000002f00001c11 */ /* 0x000fe2000f8e18ff */
[----:B------:R-:W-:Y:S05]  /*a0d0*/  @P0 BRA `(.L_x_117) ;  /* 0x0000000000040947 */ /* 0x000fea0003800000 */
[----:B------:R-:W-:Y:S04]  /*a0e0*/  DEPBAR.LE SB0, 0x1 ;  /* 0x000080400000791a */ /* 0x000fe80000000000 */
.L_x_117:
[----:B------:R-:W-:Y:S05]  /*a0f0*/  BSYNC.RECONVERGENT B0 ;  /* 0x0000000000007941 */ /* 0x000fea0003800200 */
.L_x_116:
        /* <DEDUP_REMOVED lines=27> */
.L_x_121:
[----:B------:R-:W-:Y:S05]  /*a2b0*/  BSYNC B0 ;  /* 0x0000000000007941 */ /* 0x000fea0003800000 */
.L_x_120:
        /* <DEDUP_REMOVED lines=41> */
.L_x_119:
[----:B------:R-:W-:Y:S05]  /*a550*/  BSYNC B1 ;  /* 0x0000000000017941 */ /* 0x000fea0003800000 */
.L_x_118:
        /* <DEDUP_REMOVED lines=21> */
.L_x_123:
        /* <DEDUP_REMOVED lines=140> */
.L_x_125:
[----:B------:R-:W-:Y:S05]  /*af70*/  BSYNC.RECONVERGENT B0 ;  /* 0x0000000000007941 */ /* 0x000fea0003800200 */
.L_x_124:
        /* <DEDUP_REMOVED lines=12> */
.L_x_127:
[----:B------:R-:W-:Y:S05]  /*b040*/  BSYNC.RECONVERGENT B0 ;  /* 0x0000000000007941 */ /* 0x000fea0003800200 */
.L_x_126:
        /* <DEDUP_REMOVED lines=27> */
.L_x_131:
[----:B------:R-:W-:Y:S05]  /*b200*/  BSYNC B0 ;  /* 0x0000000000007941 */ /* 0x000fea0003800000 */
.L_x_130:
        /* <DEDUP_REMOVED lines=41> */
.L_x_129:
[----:B------:R-:W-:Y:S05]  /*b4a0*/  BSYNC B1 ;  /* 0x0000000000017941 */ /* 0x000fea0003800000 */
.L_x_128:
        /* <DEDUP_REMOVED lines=21> */
.L_x_133:
        /* <DEDUP_REMOVED lines=140> */
.L_x_135:
[----:B------:R-:W-:Y:S05]  /*bec0*/  BSYNC.RECONVERGENT B0 ;  /* 0x0000000000007941 */ /* 0x000fea0003800200 */
.L_x_134:
        /* <DEDUP_REMOVED lines=12> */
.L_x_137:
[----:B------:R-:W-:Y:S05]  /*bf90*/  BSYNC.RECONVERGENT B0 ;  /* 0x0000000000007941 */ /* 0x000fea0003800200 */
.L_x_136:
        /* <DEDUP_REMOVED lines=27> */
.L_x_141:
[----:B------:R-:W-:Y:S05]  /*c150*/  BSYNC B0 ;  /* 0x0000000000007941 */ /* 0x000fea0003800000 */
.L_x_140:
        /* <DEDUP_REMOVED lines=41> */
.L_x_139:
[----:B------:R-:W-:Y:S05]  /*c3f0*/  BSYNC B1 ;  /* 0x0000000000017941 */ /* 0x000fea0003800000 */
.L_x_138:
        /* <DEDUP_REMOVED lines=21> */
.L_x_143:
        /* <DEDUP_REMOVED lines=140> */
.L_x_145:
[----:B------:R-:W-:Y:S05]  /*ce10*/  BSYNC.RECONVERGENT B0 ;  /* 0x0000000000007941 */ /* 0x000fea0003800200 */
.L_x_144:
        /* <DEDUP_REMOVED lines=12> */
.L_x_147:
[----:B------:R-:W-:Y:S05]  /*cee0*/  BSYNC.RECONVERGENT B0 ;  /* 0x0000000000007941 */ /* 0x000fea0003800200 */
.L_x_146:
        /* <DEDUP_REMOVED lines=27> */
.L_x_151:
[----:B------:R-:W-:Y:S05]  /*d0a0*/  BSYNC B0 ;  /* 0x0000000000007941 */ /* 0x000fea0003800000 */
.L_x_150:
        /* <DEDUP_REMOVED lines=41> */
.L_x_149:
[----:B------:R-:W-:Y:S05]  /*d340*/  BSYNC B1 ;  /* 0x0000000000017941 */ /* 0x000fea0003800000 */
.L_x_148:
        /* <DEDUP_REMOVED lines=21> */
.L_x_153:
        /* <DEDUP_REMOVED lines=140> */
.L_x_155:
[----:B------:R-:W-:Y:S05]  /*dd60*/  BSYNC.RECONVERGENT B0 ;  /* 0x0000000000007941 */ /* 0x000fea0003800200 */
.L_x_154:
        /* <DEDUP_REMOVED lines=12> */
.L_x_157:
[----:B------:R-:W-:Y:S05]  /*de30*/  BSYNC.RECONVERGENT B0 ;  /* 0x0000000000007941 */ /* 0x000fea0003800200 */
.L_x_156:
[----:B------:R-:W-:Y:S01]  /*de40*/  BAR.SYNC.DEFER_BLOCKING 0x1, 0x80 ;  /* 0x0042000000007b1d */ /* 0x000fe20000010000 */
[----:B------:R-:W-:Y:S01]  /*de50*/  @P1 VIADD R4, R0, 0x38 ;  /* 0x0000003800041836 */ /* 0x000fe20000000000 */
[----:B------:R-:W-:Y:S01]  /*de60*/  @P1 SHF.L.U32 R0, R102, 0x1f, RZ ;  /* 0x0000001f66001819 */ /* 0x000fe200000006ff */
[----:B------:R-:W-:Y:S03]  /*de70*/  UISETP.NE.AND UP0, UPT, UR37, URZ, UPT ;  /* 0x000000ff2500728c */ /* 0x000fe6000bf05270 */
[----:B------:R-:W-:Y:S01]  /*de80*/  @P1 PRMT R39, R39, 0x654, R4 ;  /* 0x0000065427271816 */ /* 0x000fe20000000004 */
[----:B------:R-:W-:Y:S03]  /*de90*/  USEL UR40, URZ, 0xe0, !UP0 ;  /* 0x000000e0ff287887 */ /* 0x000fe6000c000000 */
[----:B------:R1:W-:Y:S01]  /*dea0*/  @P1 SYNCS.ARRIVE.TRANS64.RED.A1T0 RZ, [R39+URZ], RZ ;  /* 0x000000ff27ff19a7 */ /* 0x0003e200081004ff */
[----:B------:R-:W-:Y:S01]  /*deb0*/  UMOV UR4, 0x400 ;  /* 0x0000040000047882 */ /* 0x000fe20000000000 */
[----:B------:R-:W-:Y:S01]  /*dec0*/  BSSY B1, `(.L_x_158) ;  /* 0x0000037000017945 */ /* 0x000fe20003800000 */
[----:B------:R-:W-:Y:S02]  /*ded0*/  ULEA UR47, UR51, UR4, 0x18 ;  /* 0x00000004332f7291 */ /* 0x000fe4000f8ec0ff */
[----:B------:R-:W-:Y:S04]  /*dee0*/  UIADD3 UR4, UPT, UPT, UR48, 0x1, URZ ;  /* 0x0000000130047890 */ /* 0x000fe8000fffe0ff */
[----:B------:R-:W-:Y:S01]  /*def0*/  LEA R3, R100, UR47, 0x3 ;  /* 0x0000002f64037c11 */ /* 0x000fe2000f8e18ff */
[----:B------:R-:W-:Y:S03]  /*df00*/  UISETP.NE.AND UP1, UPT, UR4, 0x3, UPT ;  /* 0x000000030400788c */ /* 0x000fe6000bf25270 */
[----:B------:R-:W2:Y:S01]  /*df10*/  @P1 SYNCS.PHASECHK.TRANS64.TRYWAIT P0, [R3+URZ+0x20], R0 ;  /* 0x00002000030015a7 */ /* 0x000ea200080011ff */
[----:B------:R-:W-:Y:S01]  /*df20*/  USEL UR53, UR4, URZ, UP1 ;  /* 0x000000ff04357287 */ /* 0x000fe20008800000 */
[----:B--2---:R-:W-:Y:S01]  /*df30*/  @P1 SEL R101, RZ, 0x1, !P0 ;  /* 0x00000001ff651807 */ /* 0x004fe20004000000 */
[----:B-1----:R-:W-:Y:S10]  /*df40*/  @!P1 BRA `(.L_x_159) ;  /* 0x0000000000b89947 */ /* 0x002ff40003800000 */
        /* <DEDUP_REMOVED lines=9> */
.L_x_161:
[----:B------:R-:W-:Y:S05]  /*dfe0*/  BSYNC B0 ;  /* 0x0000000000007941 */ /* 0x000fea0003800000 */
.L_x_160:
[----:B------:R-:W-:Y:S11]  /*dff0*/  ISETP.NE.AND P0, PT, R103, RZ, PT ;  /* 0x000000ff6700720c */ /* 0x000ff60003f05270 */
[----:B------:R-:W-:Y:S02]  /*e000*/  @!UPT UIADD3 URZ, UPT, UPT, URZ, URZ, URZ ;  /* 0x000000fffffff290 */ /* 0x000fe4000fffe0ff */
[----:B------:R2:W2:Y:S01]  /*e010*/  @P0 LDS R42, [R0] ;  /* 0x00000000002a0984 */ /* 0x0004a20000000800 */
[----:B-1----:R-:W-:Y:S03]  /*e020*/  @P0 IMAD.IADD R3, R99, 0x1, R100 ;  /* 0x0000000163030824 */ /* 0x002fe600078e0264 */
[----:B------:R1:W1:Y:S02]  /*e030*/  @P0 LDS R46, [R0+0x200] ;  /* 0x00020000002e0984 */ /* 0x0002640000000800 */
[----:B------:R-:W-:Y:S02]  /*e040*/  @P0 IADD3 R4, PT, PT, R98, R3, RZ ;  /* 0x0000000362040210 */ /* 0x000fe40007ffe0ff */
        /* <DEDUP_REMOVED lines=29> */
[----:B--2---:R1:W1:Y:S02]  /*e220*/  @P0 LDS R72, [R4+0xe00] ;  /* 0x000e000004480984 */ /* 0x0042640000000800 */
.L_x_159:
[----:B------:R-:W-:Y:S05]  /*e230*/  BSYNC B1 ;  /* 0x0000000000017941 */ /* 0x000fea0003800000 */
.L_x_158:
        /* <DEDUP_REMOVED lines=21> */
.L_x_163:
[----:B------:R-:W-:Y:S01]  /*e390*/  ISETP.NE.AND P0, PT, R93, RZ, PT ;  /* 0x000000ff5d00720c */ /* 0x000fe20003f05270 */
[----:B------:R-:W-:Y:S05]  /*e3a0*/  WARPSYNC.ALL ;  /* 0x0000000000007948 */ /* 0x000fea0003800000 */
[----:B------:R-:W-:Y:S01]  /*e3b0*/  R2UR UR4, R37 ;  /* 0x00000000250472ca */ /* 0x000fe200000e0000 */
[----:B------:R-:W-:Y:S11]  /*e3c0*/  BSSY.RECONVERGENT B0, `(.L_x_164) ;  /* 0x0000088000007945 */ /* 0x000ff60003800200 */
[----:B------:R-:W-:Y:S01]  /*e3d0*/  @!UPT UIADD3 URZ, UPT, UPT, URZ, URZ, URZ ;  /* 0x000000fffffff290 */ /* 0x000fe2000fffe0ff */
[----:B------:R-:W1:Y:S01]  /*e3e0*/  LDTM.x32 R4, tmem[UR4] ;  /* 0x00000004000479ee */ /* 0x000e6200082c0000 */
[----:B------:R-:W-:Y:S06]  /*e3f0*/  USHF.L.U32 UR4, UR46, 0xe, URZ ;  /* 0x0000000e2e047899 */ /* 0x000fec00080006ff */
[----:B------:R-:W-:Y:S04]  /*e400*/  IADD3 R0, PT, PT, R91, UR4, RZ ;  /* 0x000000045b007c10 */ /* 0x000fe8000fffe0ff */
[-C--:B------:R-:W-:Y:S02]  /*e410*/  IADD3 R99, PT, PT, R99, R0.reuse, RZ ;  /* 0x0000000063637210 */ /* 0x080fe40007ffe0ff */
[C---:B------:R-:W-:Y:S02]  /*e420*/  IADD3 R0, PT, PT, R98.reuse, R0, RZ ;  /* 0x0000000062007210 */ /* 0x040fe40007ffe0ff */
        /* <DEDUP_REMOVED lines=102> */
[----:B--2---:R-:W2:Y:S02]  /*ea90*/  FENCE.VIEW.ASYNC.S ;  /* 0x00000000000073c6 */ /* 0x004ea40000000000 */
[----:B--2---:R-:W-:Y:S06]  /*eaa0*/  BAR.SYNC.DEFER_BLOCKING 0x1, 0x80 ;  /* 0x0042000000007b1d */ /* 0x004fec0000010000 */
[----:B------:R-:W-:Y:S05]  /*eab0*/  @P0 BRA `(.L_x_165) ;  /* 0x0000000000600947 */ /* 0x000fea0003800000 */
        /* <DEDUP_REMOVED lines=24> */
.L_x_165:
[----:B------:R-:W-:Y:S05]  /*ec40*/  BSYNC.RECONVERGENT B0 ;  /* 0x0000000000007941 */ /* 0x000fea0003800200 */
.L_x_164:
[----:B------:R-:W-:Y:S01]  /*ec50*/  UISETP.NE.AND UP0, UPT, UR50, URZ, UPT ;  /* 0x000000ff3200728c */ /* 0x000fe2000bf05270 */
[----:B------:R-:W-:Y:S01]  /*ec60*/  BSSY.RECONVERGENT B0, `(.L_x_166) ;  /* 0x0000009000007945 */ /* 0x000fe20003800200 */
[----:B------:R-:W-:Y:S04]  /*ec70*/  UIADD3 UR4, UPT, UPT, UR46, 0x1, URZ ;  /* 0x000000012e047890 */ /* 0x000fe8000fffe0ff */
[----:B------:R-:W-:Y:S02]  /*ec80*/  UISETP.EQ.XOR UP1, UPT, UR4, 0x3, UP0 ;  /* 0x000000030400788c */ /* 0x000fe40008722a70 */
[----:B------:R-:W-:Y:S02]  /*ec90*/  UISETP.NE.AND UP0, UPT, UR4, 0x3, UPT ;  /* 0x000000030400788c */ /* 0x000fe4000bf05270 */
[----:B------:R-:W-:Y:S02]  /*eca0*/  USEL UR5, URZ, 0x1, !UP1 ;  /* 0x00000001ff057887 */ /* 0x000fe4000c800000 */
[----:B------:R-:W-:Y:S02]  /*ecb0*/  USEL UR52, UR4, URZ, UP0 ;  /* 0x000000ff04347287 */ /* 0x000fe40008000000 */
[----:B------:R-:W-:Y:S01]  /*ecc0*/  ULOP3.LUT UR56, UR56, UR5, URZ, 0x3c, !UPT ;  /* 0x0000000538387292 */ /* 0x000fe2000f8e3cff */
[----:B------:R-:W-:Y:S11]  /*ecd0*/  @P0 BRA `(.L_x_167) ;  /* 0x0000000000040947 */ /* 0x000ff60003800000 */
[----:B------:R-:W-:Y:S04]  /*ece0*/  DEPBAR.LE SB0, 0x1 ;  /* 0x000080400000791a */ /* 0x000fe80000000000 */
.L_x_167:
[----:B------:R-:W-:Y:S05]  /*ecf0*/  BSYNC.RECONVERGENT B0 ;  /* 0x0000000000007941 */ /* 0x000fea0003800200 */
.L_x_166:
[----:B------:R-:W-:Y:S01]  /*ed00*/  BAR.SYNC.DEFER_BLOCKING 0x1, 0x80 ;  /* 0x0042000000007b1d */ /* 0x000fe20000010000 */
[----:B------:R-:W-:Y:S09]  /*ed10*/  UISETP.NE.AND UP0, UPT, UR55, -0x8, UPT ;  /* 0xfffffff83700788c */ /* 0x000ff2000bf05270 */
[----:B------:R-:W-:Y:S05]  /*ed20*/  BRA.U !UP0, `(.L_x_168) ;  /* 0x0000000108287547 */ /* 0x000fea000b800000 */
[----:B-1----:R-:W1:Y:S01]  /*ed30*/  S2R R0, SR_CgaCtaId ;  /* 0x0000000000007919 */ /* 0x002e620000008800 */
[----:B------:R-:W-:Y:S01]  /*ed40*/  ISETP.NE.AND P0, PT, R97, RZ, PT ;  /* 0x000000ff6100720c */ /* 0x000fe20003f05270 */
[----:B------:R-:W-:Y:S01]  /*ed50*/  IMAD.U32 R3, RZ, RZ, UR53 ;  /* 0x00000035ff037e24 */ /* 0x000fe2000f8e00ff */
[----:B------:R-:W-:Y:S04]  /*ed60*/  UIADD3 UR4, UPT, UPT, UR53, 0x1, URZ ;  /* 0x0000000135047890 */ /* 0x000fe8000fffe0ff */
[----:B------:R-:W-:Y:S04]  /*ed70*/  UISETP.NE.AND UP0, UPT, UR4, 0x3, UPT ;  /* 0x000000030400788c */ /* 0x000fe8000bf05270 */
[----:B------:R-:W-:Y:S03]  /*ed80*/  USEL UR53, UR4, URZ, UP0 ;  /* 0x000000ff04357287 */ /* 0x000fe60008000000 */
[----:B------:R-:W-:Y:S05]  /*ed90*/  @P0 LEA R3, R3, UR47, 0x3 ;  /* 0x0000002f03030c11 */ /* 0x000fea000f8e18ff */
[----:B------:R-:W-:Y:S05]  /*eda0*/  @P0 VIADD R3, R3, 0x38 ;  /* 0x0000003803030836 */ /* 0x000fea0000000000 */
[----:B-1----:R-:W-:Y:S04]  /*edb0*/  @P0 PRMT R0, R0, 0x654, R3 ;  /* 0x0000065400000816 */ /* 0x002fe80000000003 */
[----:B------:R2:W-:Y:S03]  /*edc0*/  @P0 SYNCS.ARRIVE.TRANS64.RED.A1T0 RZ, [R0+URZ], RZ ;  /* 0x000000ff00ff09a7 */ /* 0x0005e600081004ff */
.L_x_168:
[----:B------:R-:W-:Y:S01]  /*edd0*/  R2UR UR4, R96 ;  /* 0x00000000600472ca */ /* 0x000fe200000e0000 */
[----:B------:R-:W-:Y:S01]  /*ede0*/  UIADD3 UR55, UPT, UPT, UR55, 0x8, URZ ;  /* 0x0000000837377890 */ /* 0x000fe2000fffe0ff */
[----:B------:R-:W-:Y:S01]  /*edf0*/  R2UR UR5, R73 ;  /* 0x00000000490572ca */ /* 0x000fe200000e0000 */
[----:B------:R-:W-:Y:S01]  /*ee00*/  ULOP3.LUT UR37, UR37, 0x1, URZ, 0x3c, !UPT ;  /* 0x0000000125257892 */ /* 0x000fe2000f8e3cff */
[----:B------:R-:W-:Y:S02]  /*ee10*/  R2UR UR36, R94 ;  /* 0x000000005e2472ca */ /* 0x000fe400000e0000 */
[C---:B------:R-:W-:Y:S04]  /*ee20*/  ISETP.NE.AND P0, PT, R88.reuse, 0x2, PT ;  /* 0x000000025800780c */ /* 0x040fe80003f05270 */
[----:B-12---:R-:W-:Y:S02]  /*ee30*/  SEL R0, RZ, 0x1, P0 ;  /* 0x00000001ff007807 */ /* 0x006fe40000000000 */
[----:B------:R-:W-:Y:S01]  /*ee40*/  SEL R88, R88, RZ, P0 ;  /* 0x000000ff58587207 */ /* 0x000fe20000000000 */
[----:B------:R-:W-:Y:S01]  /*ee50*/  UISETP.NE.AND UP0, UPT, UR4, URZ, UPT ;  /* 0x000000ff0400728c */ /* 0x000fe2000bf05270 */
[----:B------:R-:W-:Y:S01]  /*ee60*/  R2UR UR4, R78 ;  /* 0x000000004e0472ca */ /* 0x000fe200000e0000 */
[----:B------:R-:W-:Y:S01]  /*ee70*/  UIADD3 UR27, UPT, UPT, UR38, UR5, URZ ;  /* 0x00000005261b7290 */ /* 0x000fe2000fffe0ff */
[----:B------:R-:W-:Y:S11]  /*ee80*/  LOP3.LUT R89, R89, R0, RZ, 0x3c, !PT ;  /* 0x0000000059597212 */ /* 0x000ff600078e3cff */
[----:B------:R-:W-:Y:S01]  /*ee90*/  UIADD3 UR11, UPT, UPT, UR39, UR4, URZ ;  /* 0x00000004270b7290 */ /* 0x000fe2000fffe0ff */
[----:B------:R-:W-:Y:S11]  /*eea0*/  BRA.U UP0, `(.L_x_169) ;  /* 0xffffff7500547547 */ /* 0x000ff6000b83ffff */
[----:B------:R-:W-:Y:S01]  /*eeb0*/  R2UR UR4, R86 ;  /* 0x00000000560472ca */ /* 0x000fe200000e0000 */
[----:B------:R-:W-:-:S12]  /*eec0*/  SYNCS.ARRIVE.TRANS64.A1T0 RZ, [UR47+0xb0], RZ ;  /* 0x0000b0ffffff79a7 */ /* 0x000fd8000810002f */
[----:B------:R-:W-:-:S09]  /*eed0*/  UISETP.NE.AND UP0, UPT, UR4, URZ, UPT ;  /* 0x000000ff0400728c */ /* 0x000fd2000bf05270 */
[----:B------:R-:W-:Y:S05]  /*eee0*/  BRA.U !UP0, `(.L_x_170) ;  /* 0x0000000108487547 */ /* 0x000fea000b800000 */
[----:B------:R-:W1:Y:S02]  /*eef0*/  LDCU.64 UR4, c[0x0][0xa90] ;  /* 0x00015200ff0477ac */ /* 0x000e640008000a00 */
[----:B-1----:R-:W-:-:S04]  /*ef00*/  UISETP.NE.U32.AND UP0, UPT, UR4, URZ, UPT ;  /* 0x000000ff0400728c */ /* 0x002fc8000bf05070 */
[----:B------:R-:W-:-:S09]  /*ef10*/  UISETP.NE.AND.EX UP0, UPT, UR5, URZ, UPT, UP0 ;  /* 0x000000ff0500728c */ /* 0x000fd2000bf05300 */
[----:B------:R-:W-:Y:S05]  /*ef20*/  BRA.U UP0, `(.L_x_171) ;  /* 0x00000001000c7547 */ /* 0x000fea000b800000 */
[----:B------:R-:W-:-:S13]  /*ef30*/  FSETP.NEU.AND P0, PT, R41, RZ, PT ;  /* 0x000000ff2900720b */ /* 0x000fda0003f0d000 */
[----:B------:R-:W-:Y:S05]  /*ef40*/  @!P0 EXIT ;  /* 0x000000000000894d */ /* 0x000fea0003800000 */
[----:B------:R-:W-:Y:S05]  /*ef50*/  BRA `(.L_x_170) ;  /* 0x00000000002c7947 */ /* 0x000fea0003800000 */
.L_x_171:
[----:B------:R-:W-:Y:S01]  /*ef60*/  ISETP.NE.AND P0, PT, R87, RZ, PT ;  /* 0x000000ff5700720c */ /* 0x000fe20003f05270 */
[----:B------:R-:W-:-:S12]  /*ef70*/  BSSY.RECONVERGENT B0, `(.L_x_170) ;  /* 0x0000009000007945 */ /* 0x000fd80003800200 */
[----:B------:R-:W-:Y:S05]  /*ef80*/  @P0 BRA `(.L_x_172) ;  /* 0x0000000000140947 */ /* 0x000fea0003800000 */
[----:B------:R-:W1:Y:S02]  /*ef90*/  LDCU.64 UR4, c[0x0][0xa88] ;  /* 0x00015100ff0477ac */ /* 0x000e640008000a00 */
[----:B-1----:R-:W-:-:S04]  /*efa0*/  ISETP.NE.U32.AND P0, PT, RZ, UR4, PT ;  /* 0x00000004ff007c0c */ /* 0x002fc8000bf05070 */
[----:B------:R-:W-:-:S13]  /*efb0*/  ISETP.NE.AND.EX P0, PT, RZ, UR5, PT, P0 ;  /* 0x00000005ff007c0c */ /* 0x000fda000bf05300 */
[----:B------:R-:W-:Y:S05]  /*efc0*/  @!P0 EXIT ;  /* 0x000000000000894d */ /* 0x000fea0003800000 */
[----:B------:R-:W-:Y:S05]  /*efd0*/  BRA `(.L_x_173) ;  /* 0x0000000000087947 */ /* 0x000fea0003800000 */
.L_x_172:
[----:B------:R-:W-:-:S13]  /*efe0*/  FSETP.NEU.AND P0, PT, R41, RZ, PT ;  /* 0x000000ff2900720b */ /* 0x000fda0003f0d000 */
[----:B------:R-:W-:Y:S05]  /*eff0*/  @!P0 EXIT ;  /* 0x000000000000894d */ /* 0x000fea0003800000 */
.L_x_173:
[----:B------:R-:W-:Y:S05]  /*f000*/  BSYNC.RECONVERGENT B0 ;  /* 0x0000000000007941 */ /* 0x000fea0003800200 */
.L_x_170:
[----:B------:R-:W-:Y:S01]  /*f010*/  ULEA UR4, UR53, UR47, 0x3 ;  /* 0x0000002f35047291 */ /* 0x000fe2000f8e18ff */
[----:B------:R-:W-:-:S04]  /*f020*/  DEPBAR.LE SB0, 0x0 ;  /* 0x000080000000791a */ /* 0x000fc80000000000 */
[----:B------:R-:W-:-:S04]  /*f030*/  UIADD3 UR4, UPT, UPT, UR4, 0x38, URZ ;  /* 0x0000003804047890 */ /* 0x000fc8000fffe0ff */
[----:B------:R-:W-:-:S09]  /*f040*/  UPRMT UR4, UR51, 0x654, UR4 ;  /* 0x0000065433047896 */ /* 0x000fd20008000004 */
[----:B------:R-:W-:Y:S01]  /*f050*/  SYNCS.ARRIVE.TRANS64.RED.A1T0 RZ, [UR4], RZ ;  /* 0x000000ffffff79a7 */ /* 0x000fe20008100404 */
[----:B------:R-:W-:Y:S05]  /*f060*/  EXIT ;  /* 0x000000000000794d */ /* 0x000fea0003800000 */
.L_x_24:
[----:B------:R1:W1:Y:S02]  /*f070*/  SYNCS.PHASECHK.TRANS64.TRYWAIT P0, [R3+URZ+0xa0], R2 ;  /* 0x0000a002030075a7 */ /* 0x00026400080011ff */
[----:B-1----:R-:W-:Y:S05]  /*f080*/  @!P0 NANOSLEEP.SYNCS 0x989680 ;  /* 0x009896800000895d */ /* 0x002fea0003900000 */
[----:B------:R-:W1:Y:S02]  /*f090*/  @!P0 SYNCS.PHASECHK.TRANS64 P0, [R3+URZ+0xa0], R2 ;  /* 0x0000a002030085a7 */ /* 0x000e6400080010ff */
[----:B-1----:R-:W-:Y:S05]  /*f0a0*/  @!P0 BRA `(.L_x_24) ;  /* 0xfffffffc00f08947 */ /* 0x002fea000383ffff */
[----:B------:R-:W-:Y:S05]  /*f0b0*/  BRA `(.L_x_174) ;  /* 0xffffff2400e47947 */ /* 0x000fea000383ffff */
.L_x_27:
[----:B------:R-:W-:-:S07]  /*f0c0*/  MOV R0, UR33 ;  /* 0x0000002100007c02 */ /* 0x000fce0008000f00 */
.L_x_175:
[----:B-1----:R1:W2:Y:S02]  /*f0d0*/  SYNCS.PHASECHK.TRANS64.TRYWAIT P0, [R0+URZ+0x10], R3 ;  /* 0x00001003000075a7 */ /* 0x0022a400080011ff */
[----:B--2---:R-:W-:Y:S05]  /*f0e0*/  @!P0 NANOSLEEP.SYNCS 0x989680 ;  /* 0x009896800000895d */ /* 0x004fea0003900000 */
[----:B------:R-:W2:Y:S02]  /*f0f0*/  @!P0 SYNCS.PHASECHK.TRANS64 P0, [R0+URZ+0x10], R3 ;  /* 0x00001003000085a7 */ /* 0x000ea400080010ff */
[----:B--2---:R-:W-:Y:S05]  /*f100*/  @!P0 BRA `(.L_x_175) ;  /* 0xfffffffc00f08947 */ /* 0x004fea000383ffff */
[----:B------:R-:W-:Y:S05]  /*f110*/  BRA `(.L_x_26) ;  /* 0xffffff28003c7947 */ /* 0x000fea000383ffff */
.L_x_29:
[----:B-1----:R1:W2:Y:S02]  /*f120*/  SYNCS.PHASECHK.TRANS64.TRYWAIT P0, [R3+URZ+0x60], R0 ;  /* 0x00006000030075a7 */ /* 0x0022a400080011ff */
[----:B--2---:R-:W-:Y:S05]  /*f130*/  @!P0 NANOSLEEP.SYNCS 0x989680 ;  /* 0x009896800000895d */ /* 0x004fea0003900000 */
[----:B------:R-:W2:Y:S02]  /*f140*/  @!P0 SYNCS.PHASECHK.TRANS64 P0, [R3+URZ+0x60], R0 ;  /* 0x00006000030085a7 */ /* 0x000ea400080010ff */
[----:B--2---:R-:W-:Y:S05]  /*f150*/  @!P0 BRA `(.L_x_29) ;  /* 0xfffffffc00f08947 */ /* 0x004fea000383ffff */
[----:B------:R-:W-:Y:S05]  /*f160*/  BRA `(.L_x_176) ;  /* 0xffffff2800dc7947 */ /* 0x000fea000383ffff */
.L_x_33:
[----:B-1----:R-:W-:-:S07]  /*f170*/  MOV R0, UR4 ;  /* 0x0000000400007c02 */ /* 0x002fce0008000f00 */
.L_x_177:
[----:B-1----:R1:W2:Y:S02]  /*f180*/  SYNCS.PHASECHK.TRANS64.TRYWAIT P0, [R0+URZ], R3 ;  /* 0x00000003000075a7 */ /* 0x0022a400080011ff */
[----:B--2---:R-:W-:Y:S05]  /*f190*/  @!P0 NANOSLEEP.SYNCS 0x989680 ;  /* 0x009896800000895d */ /* 0x004fea0003900000 */
[----:B------:R-:W2:Y:S02]  /*f1a0*/  @!P0 SYNCS.PHASECHK.TRANS64 P0, [R0+URZ], R3 ;  /* 0x00000003000085a7 */ /* 0x000ea400080010ff */
[----:B--2---:R-:W-:Y:S05]  /*f1b0*/  @!P0 BRA `(.L_x_177) ;  /* 0xfffffffc00f08947 */ /* 0x004fea000383ffff */
[----:B------:R-:W-:Y:S05]  /*f1c0*/  BRA `(.L_x_178) ;  /* 0xffffff3000787947 */ /* 0x000fea000383ffff */
.L_x_36:
[----:B-1----:R1:W2:Y:S02]  /*f1d0*/  SYNCS.PHASECHK.TRANS64.TRYWAIT P0, [R0+URZ+0x90], R5 ;  /* 0x00009005000075a7 */ /* 0x0022a400080011ff */
[----:B--2---:R-:W-:Y:S05]  /*f1e0*/  @!P0 NANOSLEEP.SYNCS 0x989680 ;  /* 0x009896800000895d */ /* 0x004fea0003900000 */
[----:B------:R-:W2:Y:S02]  /*f1f0*/  @!P0 SYNCS.PHASECHK.TRANS64 P0, [R0+URZ+0x90], R5 ;  /* 0x00009005000085a7 */ /* 0x000ea400080010ff */
[----:B--2---:R-:W-:Y:S05]  /*f200*/  @!P0 BRA `(.L_x_36) ;  /* 0xfffffffc00f08947 */ /* 0x004fea000383ffff */
[----:B------:R-:W-:Y:S05]  /*f210*/  BRA `(.L_x_179) ;  /* 0xffffff3000d47947 */ /* 0x000fea000383ffff */
.L_x_37:
[----:B------:R-:W-:-:S07]  /*f220*/  MOV R0, UR4 ;  /* 0x0000000400007c02 */ /* 0x000fce0008000f00 */
.L_x_180:
[----:B-1----:R1:W2:Y:S02]  /*f230*/  SYNCS.PHASECHK.TRANS64.TRYWAIT P0, [R0+URZ+0x70], R5 ;  /* 0x00007005000075a7 */ /* 0x0022a400080011ff */
[----:B--2---:R-:W-:Y:S05]  /*f240*/  @!P0 NANOSLEEP.SYNCS 0x989680 ;  /* 0x009896800000895d */ /* 0x004fea0003900000 */
[----:B------:R-:W2:Y:S02]  /*f250*/  @!P0 SYNCS.PHASECHK.TRANS64 P0, [R0+URZ+0x70], R5 ;  /* 0x00007005000085a7 */ /* 0x000ea400080010ff */
[----:B--2---:R-:W-:Y:S05]  /*f260*/  @!P0 BRA `(.L_x_180) ;  /* 0xfffffffc00f08947 */ /* 0x004fea000383ffff */
[----:B------:R-:W-:Y:S05]  /*f270*/  BRA `(.L_x_181) ;  /* 0xffffff3000e47947 */ /* 0x000fea000383ffff */
.L_x_38:
[----:B-1----:R1:W2:Y:S02]  /*f280*/  SYNCS.PHASECHK.TRANS64.TRYWAIT P1, [R0+URZ+0x60], R5 ;  /* 0x00006005000075a7 */ /* 0x0022a400080211ff */
[----:B--2---:R-:W-:Y:S05]  /*f290*/  @!P1 NANOSLEEP.SYNCS 0x989680 ;  /* 0x009896800000995d */ /* 0x004fea0003900000 */
[----:B------:R-:W2:Y:S02]  /*f2a0*/  @!P1 SYNCS.PHASECHK.TRANS64 P1, [R0+URZ+0x60], R5 ;  /* 0x00006005000095a7 */ /* 0x000ea400080210ff */
[----:B--2---:R-:W-:Y:S05]  /*f2b0*/  @!P1 BRA `(.L_x_38) ;  /* 0xfffffffc00f09947 */ /* 0x004fea000383ffff */
[----:B------:R-:W-:Y:S05]  /*f2c0*/  BRA `(.L_x_182) ;  /* 0xffffff3400147947 */ /* 0x000fea000383ffff */
.L_x_41:
[----:B------:R-:W-:-:S07]  /*f2d0*/  MOV R0, UR4 ;  /* 0x0000000400007c02 */ /* 0x000fce0008000f00 */
.L_x_183:
[----:B-1----:R1:W2:Y:S02]  /*f2e0*/  SYNCS.PHASECHK.TRANS64.TRYWAIT P0, [R0+URZ+0x70], R3 ;  /* 0x00007003000075a7 */ /* 0x0022a400080011ff */
[----:B--2---:R-:W-:Y:S05]  /*f2f0*/  @!P0 NANOSLEEP.SYNCS 0x989680 ;  /* 0x009896800000895d */ /* 0x004fea0003900000 */
[----:B------:R-:W2:Y:S02]  /*f300*/  @!P0 SYNCS.PHASECHK.TRANS64 P0, [R0+URZ+0x70], R3 ;  /* 0x00007003000085a7 */ /* 0x000ea400080010ff */
[----:B--2---:R-:W-:Y:S05]  /*f310*/  @!P0 BRA `(.L_x_183) ;  /* 0xfffffffc00f08947 */ /* 0x004fea000383ffff */
[----:B------:R-:W-:Y:S05]  /*f320*/  BRA `(.L_x_40) ;  /* 0xffffff3400687947 */ /* 0x000fea000383ffff */
.L_x_48:
[----:B-1----:R1:W2:Y:S02]  /*f330*/  SYNCS.PHASECHK.TRANS64.TRYWAIT P0, [R0+URZ+0x60], R5 ;  /* 0x00006005000075a7 */ /* 0x0022a400080011ff */
[----:B--2---:R-:W-:Y:S05]  /*f340*/  @!P0 NANOSLEEP.SYNCS 0x989680 ;  /* 0x009896800000895d */ /* 0x004fea0003900000 */
[----:B------:R-:W2:Y:S02]  /*f350*/  @!P0 SYNCS.PHASECHK.TRANS64 P0, [R0+URZ+0x60], R5 ;  /* 0x00006005000085a7 */ /* 0x000ea400080010ff */
[----:B--2---:R-:W-:Y:S05]  /*f360*/  @!P0 BRA `(.L_x_48) ;  /* 0xfffffffc00f08947 */ /* 0x004fea000383ffff */
[----:B------:R-:W-:Y:S05]  /*f370*/  BRA `(.L_x_184) ;  /* 0xffffff3c000c7947 */ /* 0x000fea000383ffff */
.L_x_51:
[----:B-1----:R-:W-:Y:S07]  /*f380*/  MOV R0, UR8 ;  /* 0x0000000800007c02 */ /* 0x002fee0008000f00 */
.L_x_185:
[----:B-1----:R1:W2:Y:S02]  /*f390*/  SYNCS.PHASECHK.TRANS64.TRYWAIT P0, [R0+URZ], R5 ;  /* 0x00000005000075a7 */ /* 0x0022a400080011ff */
[----:B--2---:R-:W-:Y:S05]  /*f3a0*/  @!P0 NANOSLEEP.SYNCS 0x989680 ;  /* 0x009896800000895d */ /* 0x004fea0003900000 */
[----:B------:R-:W2:Y:S02]  /*f3b0*/  @!P0 SYNCS.PHASECHK.TRANS64 P0, [R0+URZ], R5 ;  /* 0x00000005000085a7 */ /* 0x000ea400080010ff */
[----:B--2---:R-:W-:Y:S05]  /*f3c0*/  @!P0 BRA `(.L_x_185) ;  /* 0xfffffffc00f08947 */ /* 0x004fea000383ffff */
[----:B------:R-:W-:Y:S05]  /*f3d0*/  BRA `(.L_x_50) ;  /* 0xffffff3c00707947 */ /* 0x000fea000383ffff */
.L_x_53:
[----:B-1----:R-:W-:Y:S07]  /*f3e0*/  MOV R0, UR13 ;  /* 0x0000000d00007c02 */ /* 0x002fee0008000f00 */
.L_x_186:
[----:B-1----:R1:W3:Y:S02]  /*f3f0*/  SYNCS.PHASECHK.TRANS64.TRYWAIT P0, [R0+URZ+0x88], R5 ;  /* 0x00008805000075a7 */ /* 0x0022e400080011ff */
[----:B---3--:R-:W-:Y:S05]  /*f400*/  @!P0 NANOSLEEP.SYNCS 0x989680 ;  /* 0x009896800000895d */ /* 0x008fea0003900000 */
[----:B------:R-:W3:Y:S02]  /*f410*/  @!P0 SYNCS.PHASECHK.TRANS64 P0, [R0+URZ+0x88], R5 ;  /* 0x00008805000085a7 */ /* 0x000ee400080010ff */
[----:B---3--:R-:W-:Y:S05]  /*f420*/  @!P0 BRA `(.L_x_186) ;  /* 0xfffffffc00f08947 */ /* 0x008fea000383ffff */
[----:B------:R-:W-:Y:S05]  /*f430*/  BRA `(.L_x_52) ;  /* 0xffffff3c00a47947 */ /* 0x000fea000383ffff */
.L_x_56:
[----:B------:R-:W-:-:S07]  /*f440*/  MOV R0, UR13 ;  /* 0x0000000d00007c02 */ /* 0x000fce0008000f00 */
.L_x_187:
[----:B---3--:R3:W4:Y:S02]  /*f450*/  SYNCS.PHASECHK.TRANS64.TRYWAIT P0, [R0+URZ+0xb0], R3 ;  /* 0x0000b003000075a7 */ /* 0x00872400080011ff */
[----:B----4-:R-:W-:Y:S05]  /*f460*/  @!P0 NANOSLEEP.SYNCS 0x989680 ;  /* 0x009896800000895d */ /* 0x010fea0003900000 */
[----:B------:R-:W4:Y:S02]  /*f470*/  @!P0 SYNCS.PHASECHK.TRANS64 P0, [R0+URZ+0xb0], R3 ;  /* 0x0000b003000085a7 */ /* 0x000f2400080010ff */
[----:B----4-:R-:W-:Y:S05]  /*f480*/  @!P0 BRA `(.L_x_187) ;  /* 0xfffffffc00f08947 */ /* 0x010fea000383ffff */
[----:B------:R-:W-:Y:S05]  /*f490*/  BRA `(.L_x_188) ;  /* 0xffffff4000407947 */ /* 0x000fea000383ffff */
.L_x_61:
[----:B-1----:R1:W2:Y:S02]  /*f4a0*/  SYNCS.PHASECHK.TRANS64.TRYWAIT P0, [R8+URZ+0x60], R5 ;  /* 0x00006005080075a7 */ /* 0x0022a400080011ff */
[----:B--2---:R-:W-:Y:S05]  /*f4b0*/  @!P0 NANOSLEEP.SYNCS 0x989680 ;  /* 0x009896800000895d */ /* 0x004fea0003900000 */
[----:B------:R-:W2:Y:S02]  /*f4c0*/  @!P0 SYNCS.PHASECHK.TRANS64 P0, [R8+URZ+0x60], R5 ;  /* 0x00006005080085a7 */ /* 0x000ea400080010ff */
[----:B--2---:R-:W-:Y:S05]  /*f4d0*/  @!P0 BRA `(.L_x_61) ;  /* 0xfffffffc00f08947 */ /* 0x004fea000383ffff */
[----:B------:R-:W-:Y:S05]  /*f4e0*/  BRA `(.L_x_189) ;  /* 0xffffff4400747947 */ /* 0x000fea000383ffff */
.L_x_64:
[----:B------:R-:W-:Y:S07]  /*f4f0*/  MOV R0, UR32 ;  /* 0x0000002000007c02 */ /* 0x000fee0008000f00 */
.L_x_190:
[----:B-1----:R1:W2:Y:S02]  /*f500*/  SYNCS.PHASECHK.TRANS64.TRYWAIT P0, [R0+URZ+0x58], R5 ;  /* 0x00005805000075a7 */ /* 0x0022a400080011ff */
[----:B--2---:R-:W-:Y:S05]  /*f510*/  @!P0 NANOSLEEP.SYNCS 0x989680 ;  /* 0x009896800000895d */ /* 0x004fea0003900000 */
[----:B------:R-:W2:Y:S02]  /*f520*/  @!P0 SYNCS.PHASECHK.TRANS64 P0, [R0+URZ+0x58], R5 ;  /* 0x00005805000085a7 */ /* 0x000ea400080010ff */
[----:B--2---:R-:W-:Y:S05]  /*f530*/  @!P0 BRA `(.L_x_190) ;  /* 0xfffffffc00f08947 */ /* 0x004fea000383ffff */
[----:B------:R-:W-:Y:S05]  /*f540*/  BRA `(.L_x_63) ;  /* 0xffffff4800ec7947 */ /* 0x000fea000383ffff */
.L_x_67:
[----:B------:R-:W-:Y:S07]  /*f550*/  MOV R0, UR16 ;  /* 0x0000001000007c02 */ /* 0x000fee0008000f00 */
.L_x_191:
[----:B-1----:R1:W2:Y:S02]  /*f560*/  SYNCS.PHASECHK.TRANS64.TRYWAIT P0, [R0+URZ+0x38], R5 ;  /* 0x00003805000075a7 */ /* 0x0022a400080011ff */
[----:B--2---:R-:W-:Y:S05]  /*f570*/  @!P0 NANOSLEEP.SYNCS 0x989680 ;  /* 0x009896800000895d */ /* 0x004fea0003900000 */
[----:B------:R-:W2:Y:S02]  /*f580*/  @!P0 SYNCS.PHASECHK.TRANS64 P0, [R0+URZ+0x38], R5 ;  /* 0x00003805000085a7 */ /* 0x000ea400080010ff */
[----:B--2---:R-:W-:Y:S05]  /*f590*/  @!P0 BRA `(.L_x_191) ;  /* 0xfffffffc00f08947 */ /* 0x004fea000383ffff */
[----:B------:R-:W-:Y:S05]  /*f5a0*/  BRA `(.L_x_192) ;  /* 0xffffff4c00547947 */ /* 0x000fea000383ffff */
.L_x_68:
[----:B------:R-:W-:Y:S07]  /*f5b0*/  MOV R0, UR17 ;  /* 0x0000001100007c02 */ /* 0x000fee0008000f00 */
.L_x_193:
[----:B-1----:R1:W2:Y:S02]  /*f5c0*/  SYNCS.PHASECHK.TRANS64.TRYWAIT P0, [R0+URZ+0x38], R5 ;  /* 0x00003805000075a7 */ /* 0x0022a400080011ff */
[----:B--2---:R-:W-:Y:S05]  /*f5d0*/  @!P0 NANOSLEEP.SYNCS 0x989680 ;  /* 0x009896800000895d */ /* 0x004fea0003900000 */
[----:B------:R-:W2:Y:S02]  /*f5e0*/  @!P0 SYNCS.PHASECHK.TRANS64 P0, [R0+URZ+0x38], R5 ;  /* 0x00003805000085a7 */ /* 0x000ea400080010ff */
[----:B--2---:R-:W-:Y:S05]  /*f5f0*/  @!P0 BRA `(.L_x_193) ;  /* 0xfffffffc00f08947 */ /* 0x004fea000383ffff */
[----:B------:R-:W-:Y:S05]  /*f600*/  BRA `(.L_x_194) ;  /* 0xffffff5000347947 */ /* 0x000fea000383ffff */
.L_x_69:
[----:B------:R-:W-:Y:S07]  /*f610*/  MOV R0, UR16 ;  /* 0x0000001000007c02 */ /* 0x000fee0008000f00 */
.L_x_195:
[----:B-1----:R1:W2:Y:S02]  /*f620*/  SYNCS.PHASECHK.TRANS64.TRYWAIT P0, [R0+URZ+0x38], R7 ;  /* 0x00003807000075a7 */ /* 0x0022a400080011ff */
[----:B--2---:R-:W-:Y:S05]  /*f630*/  @!P0 NANOSLEEP.SYNCS 0x989680 ;  /* 0x009896800000895d */ /* 0x004fea0003900000 */
[----:B------:R-:W2:Y:S02]  /*f640*/  @!P0 SYNCS.PHASECHK.TRANS64 P0, [R0+URZ+0x38], R7 ;  /* 0x00003807000085a7 */ /* 0x000ea400080010ff */
[----:B--2---:R-:W-:Y:S05]  /*f650*/  @!P0 BRA `(.L_x_195) ;  /* 0xfffffffc00f08947 */ /* 0x004fea000383ffff */
[----:B------:R-:W-:Y:S05]  /*f660*/  BRA `(.L_x_196) ;  /* 0xffffff5400087947 */ /* 0x000fea000383ffff */
.L_x_70:
[----:B------:R-:W-:Y:S07]  /*f670*/  MOV R0, UR21 ;  /* 0x0000001500007c02 */ /* 0x000fee0008000f00 */
.L_x_197:
[----:B-1----:R1:W2:Y:S02]  /*f680*/  SYNCS.PHASECHK.TRANS64.TRYWAIT P0, [R0+URZ+0x38], R7 ;  /* 0x00003807000075a7 */ /* 0x0022a400080011ff */
[----:B--2---:R-:W-:Y:S05]  /*f690*/  @!P0 NANOSLEEP.SYNCS 0x989680 ;  /* 0x009896800000895d */ /* 0x004fea0003900000 */
[----:B------:R-:W2:Y:S02]  /*f6a0*/  @!P0 SYNCS.PHASECHK.TRANS64 P0, [R0+URZ+0x38], R7 ;  /* 0x00003807000085a7 */ /* 0x000ea400080010ff */
[----:B--2---:R-:W-:Y:S05]  /*f6b0*/  @!P0 BRA `(.L_x_197) ;  /* 0xfffffffc00f08947 */ /* 0x004fea000383ffff */
[----:B------:R-:W-:Y:S05]  /*f6c0*/  BRA `(.L_x_198) ;  /* 0xffffff5400d87947 */ /* 0x000fea000383ffff */
.L_x_71:
[----:B------:R-:W-:Y:S07]  /*f6d0*/  MOV R0, UR6 ;  /* 0x0000000600007c02 */ /* 0x000fee0008000f00 */
.L_x_199:
[----:B-1----:R1:W2:Y:S02]  /*f6e0*/  SYNCS.PHASECHK.TRANS64.TRYWAIT P0, [R0+URZ+0x38], R7 ;  /* 0x00003807000075a7 */ /* 0x0022a400080011ff */
[----:B--2---:R-:W-:Y:S05]  /*f6f0*/  @!P0 NANOSLEEP.SYNCS 0x989680 ;  /* 0x009896800000895d */ /* 0x004fea0003900000 */
[----:B------:R-:W2:Y:S02]  /*f700*/  @!P0 SYNCS.PHASECHK.TRANS64 P0, [R0+URZ+0x38], R7 ;  /* 0x00003807000085a7 */ /* 0x000ea400080010ff */
[----:B--2---:R-:W-:Y:S05]  /*f710*/  @!P0 BRA `(.L_x_199) ;  /* 0xfffffffc00f08947 */ /* 0x004fea000383ffff */
[----:B------:R-:W-:Y:S05]  /*f720*/  BRA `(.L_x_200) ;  /* 0xffffff5800887947 */ /* 0x000fea000383ffff */
.L_x_72:
[----:B------:R-:W-:Y:S07]  /*f730*/  MOV R0, UR16 ;  /* 0x0000001000007c02 */ /* 0x000fee0008000f00 */
.L_x_201:
[----:B-1----:R1:W2:Y:S02]  /*f740*/  SYNCS.PHASECHK.TRANS64.TRYWAIT P0, [R0+URZ+0x38], R7 ;  /* 0x00003807000075a7 */ /* 0x0022a400080011ff */
[----:B--2---:R-:W-:Y:S05]  /*f750*/  @!P0 NANOSLEEP.SYNCS 0x989680 ;  /* 0x009896800000895d */ /* 0x004fea0003900000 */
[----:B------:R-:W2:Y:S02]  /*f760*/  @!P0 SYNCS.PHASECHK.TRANS64 P0, [R0+URZ+0x38], R7 ;  /* 0x00003807000085a7 */ /* 0x000ea400080010ff */
[----:B--2---:R-:W-:Y:S05]  /*f770*/  @!P0 BRA `(.L_x_201) ;  /* 0xfffffffc00f08947 */ /* 0x004fea000383ffff */
[----:B------:R-:W-:Y:S05]  /*f780*/  BRA `(.L_x_202) ;  /* 0xffffff5c00387947 */ /* 0x000fea000383ffff */
.L_x_73:
[----:B------:R-:W-:Y:S07]  /*f790*/  MOV R0, UR17 ;  /* 0x0000001100007c02 */ /* 0x000fee0008000f00 */
.L_x_203:
[----:B-1----:R1:W2:Y:S02]  /*f7a0*/  SYNCS.PHASECHK.TRANS64.TRYWAIT P0, [R0+URZ+0x38], R7 ;  /* 0x00003807000075a7 */ /* 0x0022a400080011ff */
[----:B--2---:R-:W-:Y:S05]  /*f7b0*/  @!P0 NANOSLEEP.SYNCS 0x989680 ;  /* 0x009896800000895d */ /* 0x004fea0003900000 */
[----:B------:R-:W2:Y:S02]  /*f7c0*/  @!P0 SYNCS.PHASECHK.TRANS64 P0, [R0+URZ+0x38], R7 ;  /* 0x00003807000085a7 */ /* 0x000ea400080010ff */
[----:B--2---:R-:W-:Y:S05]  /*f7d0*/  @!P0 BRA `(.L_x_203) ;  /* 0xfffffffc00f08947 */ /* 0x004fea000383ffff */
[----:B------:R-:W-:Y:S05]  /*f7e0*/  BRA `(.L_x_204) ;  /* 0xffffff6000087947 */ /* 0x000fea000383ffff */
.L_x_74:
[----:B------:R-:W-:Y:S07]  /*f7f0*/  MOV R0, UR16 ;  /* 0x0000001000007c02 */ /* 0x000fee0008000f00 */
.L_x_205:
[----:B-1----:R1:W2:Y:S02]  /*f800*/  SYNCS.PHASECHK.TRANS64.TRYWAIT P0, [R0+URZ+0x38], R5 ;  /* 0x00003805000075a7 */ /* 0x0022a400080011ff */
[----:B--2---:R-:W-:Y:S05]  /*f810*/  @!P0 NANOSLEEP.SYNCS 0x989680 ;  /* 0x009896800000895d */ /* 0x004fea0003900000 */
[----:B------:R-:W2:Y:S02]  /*f820*/  @!P0 SYNCS.PHASECHK.TRANS64 P0, [R0+URZ+0x38], R5 ;  /* 0x00003805000085a7 */ /* 0x000ea400080010ff */
[----:B--2---:R-:W-:Y:S05]  /*f830*/  @!P0 BRA `(.L_x_205) ;  /* 0xfffffffc00f08947 */ /* 0x004fea000383ffff */
[----:B------:R-:W-:Y:S05]  /*f840*/  BRA `(.L_x_206) ;  /* 0xffffff6000d87947 */ /* 0x000fea000383ffff */
.L_x_76:
[----:B------:R-:W-:-:S07]  /*f850*/  MOV R0, UR4 ;  /* 0x0000000400007c02 */ /* 0x000fce0008000f00 */
.L_x_207:
[----:B-1----:R1:W2:Y:S02]  /*f860*/  SYNCS.PHASECHK.TRANS64.TRYWAIT P0, [R0+URZ], R3 ;  /* 0x00000003000075a7 */ /* 0x0022a400080011ff */
[----:B--2---:R-:W-:Y:S05]  /*f870*/  @!P0 NANOSLEEP.SYNCS 0x989680 ;  /* 0x009896800000895d */ /* 0x004fea0003900000 */
[----:B------:R-:W2:Y:S02]  /*f880*/  @!P0 SYNCS.PHASECHK.TRANS64 P0, [R0+URZ], R3 ;  /* 0x00000003000085a7 */ /* 0x000ea400080010ff */
[----:B--2---:R-:W-:Y:S05]  /*f890*/  @!P0 BRA `(.L_x_207) ;  /* 0xfffffffc00f08947 */ /* 0x004fea000383ffff */
[----:B------:R-:W-:Y:S05]  /*f8a0*/  BRA `(.L_x_208) ;  /* 0xffffff6400cc7947 */ /* 0x000fea000383ffff */
.L_x_77:
[----:B------:R-:W-:-:S07]  /*f8b0*/  MOV R0, UR5 ;  /* 0x0000000500007c02 */ /* 0x000fce0008000f00 */
.L_x_209:
[----:B-1----:R1:W2:Y:S02]  /*f8c0*/  SYNCS.PHASECHK.TRANS64.TRYWAIT P0, [R0+URZ], R3 ;  /* 0x00000003000075a7 */ /* 0x0022a400080011ff */
[----:B--2---:R-:W-:Y:S05]  /*f8d0*/  @!P0 NANOSLEEP.SYNCS 0x989680 ;  /* 0x009896800000895d */ /* 0x004fea0003900000 */
[----:B------:R-:W2:Y:S02]  /*f8e0*/  @!P0 SYNCS.PHASECHK.TRANS64 P0, [R0+URZ], R3 ;  /* 0x00000003000085a7 */ /* 0x000ea400080010ff */
[----:B--2---:R-:W-:Y:S05]  /*f8f0*/  @!P0 BRA `(.L_x_209) ;  /* 0xfffffffc00f08947 */ /* 0x004fea000383ffff */
[----:B------:R-:W-:Y:S05]  /*f900*/  BRA `(.L_x_210) ;  /* 0xffffff6400d87947 */ /* 0x000fea000383ffff */
.L_x_79:
[----:B--2---:R2:W3:Y:S02]  /*f910*/  SYNCS.PHASECHK.TRANS64.TRYWAIT P0, [R0+URZ+0x60], R3 ;  /* 0x00006003000075a7 */ /* 0x0044e400080011ff */
[----:B---3--:R-:W-:Y:S05]  /*f920*/  @!P0 NANOSLEEP.SYNCS 0x989680 ;  /* 0x009896800000895d */ /* 0x008fea0003900000 */
[----:B------:R-:W3:Y:S02]  /*f930*/  @!P0 SYNCS.PHASECHK.TRANS64 P0, [R0+URZ+0x60], R3 ;  /* 0x00006003000085a7 */ /* 0x000ee400080010ff */
[----:B---3--:R-:W-:Y:S05]  /*f940*/  @!P0 BRA `(.L_x_79) ;  /* 0xfffffffc00f08947 */ /* 0x008fea000383ffff */
[----:B------:R-:W-:Y:S05]  /*f950*/  BRA `(.L_x_211) ;  /* 0xffffff6800c87947 */ /* 0x000fea000383ffff */
.L_x_89:
[----:B-1----:R1:W3:Y:S02]  /*f960*/  SYNCS.PHASECHK.TRANS64.TRYWAIT P0, [R4+URZ+0x20], R3 ;  /* 0x00002003040075a7 */ /* 0x0022e400080011ff */
[----:B---3--:R-:W-:Y:S05]  /*f970*/  @!P0 NANOSLEEP.SYNCS 0x989680 ;  /* 0x009896800000895d */ /* 0x008fea0003900000 */
[----:B------:R-:W3:Y:S02]  /*f980*/  @!P0 SYNCS.PHASECHK.TRANS64 P0, [R4+URZ+0x20], R3 ;  /* 0x00002003040085a7 */ /* 0x000ee400080010ff */
[----:B---3--:R-:W-:Y:S05]  /*f990*/  @!P0 BRA `(.L_x_89) ;  /* 0xfffffffc00f08947 */ /* 0x008fea000383ffff */
[----:B------:R-:W-:Y:S05]  /*f9a0*/  BRA `(.L_x_88) ;  /* 0xffffff7800947947 */ /* 0x000fea000383ffff */
.L_x_91:
[----:B-1----:R-:W-:Y:S04]  /*f9b0*/  MOV R3, UR47 ;  /* 0x0000002f00037c02 */ /* 0x002fe80008000f00 */
[----:B------:R1:W2:Y:S03]  /*f9c0*/  SYNCS.PHASECHK.TRANS64.TRYWAIT P1, [R3+URZ+0x80], R0 ;  /* 0x00008000030075a7 */ /* 0x0002a600080211ff */
[----:B--2---:R-:W-:Y:S05]  /*f9d0*/  @!P1 NANOSLEEP.SYNCS 0x989680 ;  /* 0x009896800000995d */ /* 0x004fea0003900000 */
[----:B------:R-:W2:Y:S02]  /*f9e0*/  @!P1 SYNCS.PHASECHK.TRANS64 P1, [R3+URZ+0x80], R0 ;  /* 0x00008000030095a7 */ /* 0x000ea400080210ff */
[----:B--2---:R-:W-:Y:S05]  /*f9f0*/  @!P1 BRA `(.L_x_91) ;  /* 0xfffffffc00ec9947 */ /* 0x004fea000383ffff */
[----:B------:R-:W-:Y:S05]  /*fa00*/  BRA `(.L_x_90) ;  /* 0xffffff7c007c7947 */ /* 0x000fea000383ffff */
.L_x_102:
[----:B-1----:R1:W2:Y:S02]  /*fa10*/  SYNCS.PHASECHK.TRANS64.TRYWAIT P0, [R5+URZ+0x20], R0 ;  /* 0x00002000050075a7 */ /* 0x0022a400080011ff */
[----:B--2---:R-:W-:Y:S05]  /*fa20*/  @!P0 NANOSLEEP.SYNCS 0x989680 ;  /* 0x009896800000895d */ /* 0x004fea0003900000 */
[----:B------:R-:W2:Y:S02]  /*fa30*/  @!P0 SYNCS.PHASECHK.TRANS64 P0, [R5+URZ+0x20], R0 ;  /* 0x00002000050085a7 */ /* 0x000ea400080010ff */
[----:B--2---:R-:W-:Y:S05]  /*fa40*/  @!P0 BRA `(.L_x_102) ;  /* 0xfffffffc00f08947 */ /* 0x004fea000383ffff */
[----:B------:R-:W-:Y:S05]  /*fa50*/  BRA `(.L_x_101) ;  /* 0xffffff8800707947 */ /* 0x000fea000383ffff */
.L_x_112:
[----:B-1----:R1:W2:Y:S02]  /*fa60*/  SYNCS.PHASECHK.TRANS64.TRYWAIT P0, [R5+URZ+0x20], R4 ;  /* 0x00002004050075a7 */ /* 0x0022a400080011ff */
[----:B--2---:R-:W-:Y:S05]  /*fa70*/  @!P0 NANOSLEEP.SYNCS 0x989680 ;  /* 0x009896800000895d */ /* 0x004fea0003900000 */
[----:B------:R-:W2:Y:S02]  /*fa80*/  @!P0 SYNCS.PHASECHK.TRANS64 P0, [R5+URZ+0x20], R4 ;  /* 0x00002004050085a7 */ /* 0x000ea400080010ff */
[----:B--2---:R-:W-:Y:S05]  /*fa90*/  @!P0 BRA `(.L_x_112) ;  /* 0xfffffffc00f08947 */ /* 0x004fea000383ffff */
[----:B------:R-:W-:Y:S05]  /*faa0*/  BRA `(.L_x_111) ;  /* 0xffffff98002c7947 */ /* 0x000fea000383ffff */
.L_x_122:
[----:B-1----:R1:W2:Y:S02]  /*fab0*/  SYNCS.PHASECHK.TRANS64.TRYWAIT P0, [R5+URZ+0x20], R4 ;  /* 0x00002004050075a7 */ /* 0x0022a400080011ff */
[----:B--2---:R-:W-:Y:S05]  /*fac0*/  @!P0 NANOSLEEP.SYNCS 0x989680 ;  /* 0x009896800000895d */ /* 0x004fea0003900000 */
[----:B------:R-:W2:Y:S02]  /*fad0*/  @!P0 SYNCS.PHASECHK.TRANS64 P0, [R5+URZ+0x20], R4 ;  /* 0x00002004050085a7 */ /* 0x000ea400080010ff */
[----:B--2---:R-:W-:Y:S05]  /*fae0*/  @!P0 BRA `(.L_x_122) ;  /* 0xfffffffc00f08947 */ /* 0x004fea000383ffff */
[----:B------:R-:W-:Y:S05]  /*faf0*/  BRA `(.L_x_121) ;  /* 0xffffffa400ec7947 */ /* 0x000fea000383ffff */
.L_x_132:
[----:B-1----:R1:W2:Y:S02]  /*fb00*/  SYNCS.PHASECHK.TRANS64.TRYWAIT P0, [R5+URZ+0x20], R4 ;  /* 0x00002004050075a7 */ /* 0x0022a400080011ff */
[----:B--2---:R-:W-:Y:S05]  /*fb10*/  @!P0 NANOSLEEP.SYNCS 0x989680 ;  /* 0x009896800000895d */ /* 0x004fea0003900000 */
[----:B------:R-:W2:Y:S02]  /*fb20*/  @!P0 SYNCS.PHASECHK.TRANS64 P0, [R5+URZ+0x20], R4 ;  /* 0x00002004050085a7 */ /* 0x000ea400080010ff */
[----:B--2---:R-:W-:Y:S05]  /*fb30*/  @!P0 BRA `(.L_x_132) ;  /* 0xfffffffc00f08947 */ /* 0x004fea000383ffff */
[----:B------:R-:W-:Y:S05]  /*fb40*/  BRA `(.L_x_131) ;  /* 0xffffffb400ac7947 */ /* 0x000fea000383ffff */
.L_x_142:
[----:B-1----:R1:W2:Y:S02]  /*fb50*/  SYNCS.PHASECHK.TRANS64.TRYWAIT P0, [R5+URZ+0x20], R4 ;  /* 0x00002004050075a7 */ /* 0x0022a400080011ff */
[----:B--2---:R-:W-:Y:S05]  /*fb60*/  @!P0 NANOSLEEP.SYNCS 0x989680 ;  /* 0x009896800000895d */ /* 0x004fea0003900000 */
[----:B------:R-:W2:Y:S02]  /*fb70*/  @!P0 SYNCS.PHASECHK.TRANS64 P0, [R5+URZ+0x20], R4 ;  /* 0x00002004050085a7 */ /* 0x000ea400080010ff */
[----:B--2---:R-:W-:Y:S05]  /*fb80*/  @!P0 BRA `(.L_x_142) ;  /* 0xfffffffc00f08947 */ /* 0x004fea000383ffff */
[----:B------:R-:W-:Y:S05]  /*fb90*/  BRA `(.L_x_141) ;  /* 0xffffffc4006c7947 */ /* 0x000fea000383ffff */
.L_x_152:
[----:B-1----:R1:W2:Y:S02]  /*fba0*/  SYNCS.PHASECHK.TRANS64.TRYWAIT P0, [R5+URZ+0x20], R4 ;  /* 0x00002004050075a7 */ /* 0x0022a400080011ff */
[----:B--2---:R-:W-:Y:S05]  /*fbb0*/  @!P0 NANOSLEEP.SYNCS 0x989680 ;  /* 0x009896800000895d */ /* 0x004fea0003900000 */
[----:B------:R-:W2:Y:S02]  /*fbc0*/  @!P0 SYNCS.PHASECHK.TRANS64 P0, [R5+URZ+0x20], R4 ;  /* 0x00002004050085a7 */ /* 0x000ea400080010ff */
[----:B--2---:R-:W-:Y:S05]  /*fbd0*/  @!P0 BRA `(.L_x_152) ;  /* 0xfffffffc00f08947 */ /* 0x004fea000383ffff */
[----:B------:R-:W-:Y:S05]  /*fbe0*/  BRA `(.L_x_151) ;  /* 0xffffffd4002c7947 */ /* 0x000fea000383ffff */
.L_x_162:
[----:B-1----:R1:W2:Y:S02]  /*fbf0*/  SYNCS.PHASECHK.TRANS64.TRYWAIT P0, [R3+URZ+0x20], R102 ;  /* 0x00002066030075a7 */ /* 0x0022a400080011ff */
[----:B--2---:R-:W-:Y:S05]  /*fc00*/  @!P0 NANOSLEEP.SYNCS 0x989680 ;  /* 0x009896800000895d */ /* 0x004fea0003900000 */
[----:B------:R-:W2:Y:S02]  /*fc10*/  @!P0 SYNCS.PHASECHK.TRANS64 P0, [R3+URZ+0x20], R102 ;  /* 0x00002066030085a7 */ /* 0x000ea400080010ff */
[----:B--2---:R-:W-:Y:S05]  /*fc20*/  @!P0 BRA `(.L_x_162) ;  /* 0xfffffffc00f08947 */ /* 0x004fea000383ffff */
[----:B------:R-:W-:Y:S05]  /*fc30*/  BRA `(.L_x_161) ;  /* 0xffffffe000e87947 */ /* 0x000fea000383ffff */
        .weak           $__internal_0_$__cuda_sm10x_tcgen05_guardrail_trap_col_being_dealloced_not_returned_by_alloc
        .type           $__internal_0_$__cuda_sm10x_tcgen05_guardrail_trap_col_being_dealloced_not_returned_by_alloc,@function
        .size           $__internal_0_$__cuda_sm10x_tcgen05_guardrail_trap_col_being_dealloced_not_returned_by_alloc,($__internal_1_$__cuda_sm10x_tcgen05_guardrail_trap_phase_invalid_during_alloc - $__internal_0_$__cuda_sm10x_tcgen05_guardrail_trap_col_being_dealloced_not_returned_by_alloc)
$__internal_0_$__cuda_sm10x_tcgen05_guardrail_trap_col_being_dealloced_not_returned_by_alloc:
[----:B------:R-:W-:Y:S05]  /*fc40*/  BPT.TRAP 0x1 ;  /* 0x000000040000795c */ /* 0x000fea0000300000 */
[----:B------:R-:W-:-:S04]  /*fc50*/  HFMA2 R3, -RZ, RZ, 0, 0 ;  /* 0x00000000ff037431 */ /* 0x000fc800000001ff */
[----:B------:R-:W-:Y:S05]  /*fc60*/  RET.REL.NODEC R2 `(_ZN7cutlass13device_kernelINS_4gemm6kernel13GemmUniversalIN4cute5tupleIJiiiiEEENS1_10collective13CollectiveMmaINS1_41MainloopSm100TmaUmmaWarpSpecializedSparseILi2ELi2ELi1ENS5_IJNS4_1CILi1EEENSA_ILi2EEESB_EEEEENS5_IJNSA_ILi128EEENSA_ILi256EEESF_EEENS_6half_tENS5_IJNS4_6LayoutINS5_IJiNS5_IJSC_iEEEiEEENS5_IJlNS5_IJSB_SC_EEElEEEEENSJ_INS5_IJNS5_IJNS5_IJNSA_ILi8EEESC_SP_EEEiEEENS5_IJNS5_IJNSA_ILi16EEESC_NSA_ILi4EEEEEEiEEEiEEENS5_IJNS5_IJNS5_IJSF_SS_NSA_ILi2048EEEEEENSA_ILi16384EEEEEENS5_IJNS5_IJSB_NSA_ILi1024EEENSA_ILi32EEEEEElEEElEEEEEEEESI_NS5_IJlSB_lEEENS4_8TiledMMAINS4_8MMA_AtomIJNS4_27SM100_MMA_F16BF16_SS_SPARSEISI_SI_fLi128ELi256ELNS4_4UMMA5MajorE0ELS1D_0ELNS1C_7ScaleInE0ELS1E_0EEEEEENSJ_INS5_IJSB_SB_SB_EEENS5_IJNSA_ILi0EEES1I_S1I_EEEEENS5_IJNS4_10UnderscoreES1L_S1L_EEEEENS4_23SM90_TMA_LOAD_MULTICASTENS4_14ComposedLayoutINS4_7SwizzleILi3ELi4ELi3EEENS4_25smem_sparse_ptr_flag_bitsILi2ELi16EEENSJ_INS5_IJNS5_IJSB_SP_EEENS5_IJSC_NSA_ILi64EEEEEEEEENS5_IJNS5_IJS1I_SF_EEESM_EEEEEEEvNS4_8identityENS4_13SM90_TMA_LOADENS1P_IS1R_NS4_18smem_ptr_flag_bitsILi16EEENSJ_INS5_IJSP_S1V_EEENS5_IJS1V_SB_EEEEEEEvS22_EENS_8epilogue10collective18CollectiveEpilogueINS2B_23Sm100TmaWarpSpecializedILi3ELi2ELi32ELb1ELb0EEEJSH_NS5_IJNSJ_ISF_SB_EENSJ_IS12_SB_EEEEEfNS5_IJSB_llEEEfS2J_NS2B_6fusion15FusionCallbacksIS2F_NS2K_17LinearCombinationIffffLNS_15FloatRoundStyleE2EEESH_S2I_JEEENS4_5SM1004TMEM4LOAD26SM100_TMEM_LOAD_32dp32b32xES23_NS1P_INS1Q_ILi2ELi5ELi2EEENS24_ILi32EEENSJ_INS5_IJS12_ST_EEENS5_IJSB_S12_EEEEEEENS4_39AutoVectorizingCopyWithAssumedAlignmentILi128EEENS4_14SM90_TMA_STOREES2Z_S31_S31_EEEvvEEEEvNT_6ParamsE) ;  /* 0xffffff0002e47950 */ /* 0x000fea0003c3ffff */
        .weak           $__internal_1_$__cuda_sm10x_tcgen05_guardrail_trap_phase_invalid_during_alloc
        .type           $__internal_1_$__cuda_sm10x_tcgen05_guardrail_trap_phase_invalid_during_alloc,@function
        .size           $__internal_1_$__cuda_sm10x_tcgen05_guardrail_trap_phase_invalid_during_alloc,($__internal_2_$__cuda_sm10x_tcgen05_guardrail_trap_unallocated_columns_being_dealloced - $__internal_1_$__cuda_sm10x_tcgen05_guardrail_trap_phase_invalid_during_alloc)
$__internal_1_$__cuda_sm10x_tcgen05_guardrail_trap_phase_invalid_during_alloc:
[----:B------:R-:W-:Y:S05]  /*fc70*/  BPT.TRAP 0x1 ;  /* 0x000000040000795c */ /* 0x000fea0000300000 */
[----:B------:R-:W-:-:S04]  /*fc80*/  MOV R5, 0x0 ;  /* 0x0000000000057802 */ /* 0x000fc80000000f00 */
[----:B------:R-:W-:Y:S05]  /*fc90*/  RET.REL.NODEC R4 `(_ZN7cutlass13device_kernelINS_4gemm6kernel13GemmUniversalIN4cute5tupleIJiiiiEEENS1_10collective13CollectiveMmaINS1_41MainloopSm100TmaUmmaWarpSpecializedSparseILi2ELi2ELi1ENS5_IJNS4_1CILi1EEENSA_ILi2EEESB_EEEEENS5_IJNSA_ILi128EEENSA_ILi256EEESF_EEENS_6half_tENS5_IJNS4_6LayoutINS5_IJiNS5_IJSC_iEEEiEEENS5_IJlNS5_IJSB_SC_EEElEEEEENSJ_INS5_IJNS5_IJNS5_IJNSA_ILi8EEESC_SP_EEEiEEENS5_IJNS5_IJNSA_ILi16EEESC_NSA_ILi4EEEEEEiEEEiEEENS5_IJNS5_IJNS5_IJSF_SS_NSA_ILi2048EEEEEENSA_ILi16384EEEEEENS5_IJNS5_IJSB_NSA_ILi1024EEENSA_ILi32EEEEEElEEElEEEEEEEESI_NS5_IJlSB_lEEENS4_8TiledMMAINS4_8MMA_AtomIJNS4_27SM100_MMA_F16BF16_SS_SPARSEISI_SI_fLi128ELi256ELNS4_4UMMA5MajorE0ELS1D_0ELNS1C_7ScaleInE0ELS1E_0EEEEEENSJ_INS5_IJSB_SB_SB_EEENS5_IJNSA_ILi0EEES1I_S1I_EEEEENS5_IJNS4_10UnderscoreES1L_S1L_EEEEENS4_23SM90_TMA_LOAD_MULTICASTENS4_14ComposedLayoutINS4_7SwizzleILi3ELi4ELi3EEENS4_25smem_sparse_ptr_flag_bitsILi2ELi16EEENSJ_INS5_IJNS5_IJSB_SP_EEENS5_IJSC_NSA_ILi64EEEEEEEEENS5_IJNS5_IJS1I_SF_EEESM_EEEEEEEvNS4_8identityENS4_13SM90_TMA_LOADENS1P_IS1R_NS4_18smem_ptr_flag_bitsILi16EEENSJ_INS5_IJSP_S1V_EEENS5_IJS1V_SB_EEEEEEEvS22_EENS_8epilogue10collective18CollectiveEpilogueINS2B_23Sm100TmaWarpSpecializedILi3ELi2ELi32ELb1ELb0EEEJSH_NS5_IJNSJ_ISF_SB_EENSJ_IS12_SB_EEEEEfNS5_IJSB_llEEEfS2J_NS2B_6fusion15FusionCallbacksIS2F_NS2K_17LinearCombinationIffffLNS_15FloatRoundStyleE2EEESH_S2I_JEEENS4_5SM1004TMEM4LOAD26SM100_TMEM_LOAD_32dp32b32xES23_NS1P_INS1Q_ILi2ELi5ELi2EEENS24_ILi32EEENSJ_INS5_IJS12_ST_EEENS5_IJSB_S12_EEEEEEENS4_39AutoVectorizingCopyWithAssumedAlignmentILi128EEENS4_14SM90_TMA_STOREES2Z_S31_S31_EEEvvEEEEvNT_6ParamsE) ;  /* 0xffffff0004d87950 */ /* 0x000fea0003c3ffff */
        .weak           $__internal_2_$__cuda_sm10x_tcgen05_guardrail_trap_unallocated_columns_being_dealloced
        .type           $__internal_2_$__cuda_sm10x_tcgen05_guardrail_trap_unallocated_columns_being_dealloced,@function
        .size           $__internal_2_$__cuda_sm10x_tcgen05_guardrail_trap_unallocated_columns_being_dealloced,(.L_x_213 - $__internal_2_$__cuda_sm10x_tcgen05_guardrail_trap_unallocated_columns_being_dealloced)
$__internal_2_$__cuda_sm10x_tcgen05_guardrail_trap_unallocated_columns_being_dealloced:
[----:B------:R-:W-:Y:S05]  /*fca0*/  BPT.TRAP 0x1 ;  /* 0x000000040000795c */ /* 0x000fea0000300000 */
[----:B------:R-:W-:-:S04]  /*fcb0*/  HFMA2 R3, -RZ, RZ, 0, 0 ;  /* 0x00000000ff037431 */ /* 0x000fc800000001ff */
[----:B------:R-:W-:Y:S05]  /*fcc0*/  RET.REL.NODEC R2 `(_ZN7cutlass13device_kernelINS_4gemm6kernel13GemmUniversalIN4cute5tupleIJiiiiEEENS1_10collective13CollectiveMmaINS1_41MainloopSm100TmaUmmaWarpSpecializedSparseILi2ELi2ELi1ENS5_IJNS4_1CILi1EEENSA_ILi2EEESB_EEEEENS5_IJNSA_ILi128EEENSA_ILi256EEESF_EEENS_6half_tENS5_IJNS4_6LayoutINS5_IJiNS5_IJSC_iEEEiEEENS5_IJlNS5_IJSB_SC_EEElEEEEENSJ_INS5_IJNS5_IJNS5_IJNSA_ILi8EEESC_SP_EEEiEEENS5_IJNS5_IJNSA_ILi16EEESC_NSA_ILi4EEEEEEiEEEiEEENS5_IJNS5_IJNS5_IJSF_SS_NSA_ILi2048EEEEEENSA_ILi16384EEEEEENS5_IJNS5_IJSB_NSA_ILi1024EEENSA_ILi32EEEEEElEEElEEEEEEEESI_NS5_IJlSB_lEEENS4_8TiledMMAINS4_8MMA_AtomIJNS4_27SM100_MMA_F16BF16_SS_SPARSEISI_SI_fLi128ELi256ELNS4_4UMMA5MajorE0ELS1D_0ELNS1C_7ScaleInE0ELS1E_0EEEEEENSJ_INS5_IJSB_SB_SB_EEENS5_IJNSA_ILi0EEES1I_S1I_EEEEENS5_IJNS4_10UnderscoreES1L_S1L_EEEEENS4_23SM90_TMA_LOAD_MULTICASTENS4_14ComposedLayoutINS4_7SwizzleILi3ELi4ELi3EEENS4_25smem_sparse_ptr_flag_bitsILi2ELi16EEENSJ_INS5_IJNS5_IJSB_SP_EEENS5_IJSC_NSA_ILi64EEEEEEEEENS5_IJNS5_IJS1I_SF_EEESM_EEEEEEEvNS4_8identityENS4_13SM90_TMA_LOADENS1P_IS1R_NS4_18smem_ptr_flag_bitsILi16EEENSJ_INS5_IJSP_S1V_EEENS5_IJS1V_SB_EEEEEEEvS22_EENS_8epilogue10collective18CollectiveEpilogueINS2B_23Sm100TmaWarpSpecializedILi3ELi2ELi32ELb1ELb0EEEJSH_NS5_IJNSJ_ISF_SB_EENSJ_IS12_SB_EEEEEfNS5_IJSB_llEEEfS2J_NS2B_6fusion15FusionCallbacksIS2F_NS2K_17LinearCombinationIffffLNS_15FloatRoundStyleE2EEESH_S2I_JEEENS4_5SM1004TMEM4LOAD26SM100_TMEM_LOAD_32dp32b32xES23_NS1P_INS1Q_ILi2ELi5ELi2EEENS24_ILi32EEENSJ_INS5_IJS12_ST_EEENS5_IJSB_S12_EEEEEEENS4_39AutoVectorizingCopyWithAssumedAlignmentILi128EEENS4_14SM90_TMA_STOREES2Z_S31_S31_EEEvvEEEEvNT_6ParamsE) ;  /* 0xffffff0002cc7950 */ /* 0x000fea0003c3ffff */
.L_x_212:
[----:B------:R-:W-:-:S00]  /*fcd0*/  BRA `(.L_x_212) ;  /* 0xfffffffc00fc7947 */ /* 0x000fc0000383ffff */
[----:B------:R-:W-:-:S00]  /*fce0*/  NOP ;  /* 0x0000000000007918 */ /* 0x000fc00000000000 */
        /* <DEDUP_REMOVED lines=9> */
.L_x_213:


//--------------------- .nv.global.init           --------------------------
	.section	.nv.global.init,"aw",@progbits
.nv.global.init:
	.type		$str$27,@object
	.size		$str$27,($str$28 - $str$27)
$str$27:
        /*0000*/ 	.byte	0x28, 0x61, 0x64, 0x64, 0x72, 0x65, 0x73, 0x73, 0x20, 0x26, 0x20, 0x6d, 0x61, 0x73, 0x6b, 0x29
        /*0010*/ 	.byte	0x20, 0x3d, 0x3d, 0x20, 0x30, 0x00
	.type		$str$28,@object
	.size		$str$28,($str$26 - $str$28)
$str$28:
        /*0016*/ 	.byte	0x2f, 0x74, 0x6d, 0x70, 0x2f, 0x63, 0x75, 0x74, 0x6c, 0x61, 0x73, 0x73, 0x5f, 0x73, 0x77, 0x65
        /*0026*/ 	.byte	0x65, 0x70, 0x5f, 0x73, 0x72, 0x63, 0x2f, 0x69, 0x6e, 0x63, 0x6c, 0x75, 0x64, 0x65, 0x2f, 0x63
        /*0036*/ 	.byte	0x75, 0x74, 0x65, 0x2f, 0x70, 0x6f, 0x69, 0x6e, 0x74, 0x65, 0x72, 0x5f, 0x66, 0x6c, 0x61, 0x67
        /*0046*/ 	.byte	0x67, 0x65, 0x64, 0x2e, 0x68, 0x70, 0x70, 0x00
	.type		$str$26,@object
	.size		$str$26,($str$25 - $str$26)
$str$26:
        /*004e*/ 	.byte	0x2f, 0x74, 0x6d, 0x70, 0x2f, 0x63, 0x75, 0x74, 0x6c, 0x61, 0x73, 0x73, 0x5f, 0x73, 0x77, 0x65
        /*005e*/ 	.byte	0x65, 0x70, 0x5f, 0x73, 0x72, 0x63, 0x2f, 0x69, 0x6e, 0x63, 0x6c, 0x75, 0x64, 0x65, 0x2f, 0x63
        /*006e*/ 	.byte	0x75, 0x74, 0x65, 0x2f, 0x61, 0x74, 0x6f, 0x6d, 0x2f, 0x63, 0x6f, 0x70, 0x79, 0x5f, 0x74, 0x72
        /*007e*/ 	.byte	0x61, 0x69, 0x74, 0x73, 0x5f, 0x73, 0x6d, 0x31, 0x30, 0x30, 0x2e, 0x68, 0x70, 0x70, 0x00
	.type		$str$25,@object
	.size		$str$25,(__unnamed_1 - $str$25)
$str$25:
        /*008d*/ 	.byte	0x28, 0x28, 0x75, 0x69, 0x6e, 0x74, 0x33, 0x32, 0x5f, 0x74, 0x28, 0x74, 0x68, 0x72, 0x65, 0x61
        /*009d*/ 	.byte	0x64, 0x49, 0x64, 0x78, 0x2e, 0x78, 0x29, 0x20, 0x2f, 0x20, 0x33, 0x32, 0x29, 0x20, 0x25, 0x20
        /*00ad*/ 	.byte	0x34, 0x29, 0x20, 0x3d, 0x3d, 0x20, 0x28, 0x28, 0x28, 0x74, 0x6d, 0x65, 0x6d, 0x5f, 0x61, 0x64
        /*00bd*/ 	.byte	0x64, 0x72, 0x20, 0x3e, 0x3e, 0x20, 0x31, 0x36, 0x29, 0x20, 0x2f, 0x20, 0x33, 0x32, 0x29, 0x20
        /*00cd*/ 	.byte	0x25, 0x20, 0x34, 0x29, 0x00
	.type		__unnamed_1,@object
	.size		__unnamed_1,(__unnamed_2 - __unnamed_1)
__unnamed_1:
        /*00d2*/ 	.byte	0x61, 0x75, 0x74, 0x6f, 0x20, 0x63, 0x75, 0x74, 0x65, 0x3a, 0x3a, 0x61, 0x73, 0x5f, 0x70, 0x6f
        /* <DEDUP_REMOVED lines=23> */
        /*0252*/ 	.byte	0x3a, 0x3a, 0x43, 0x3c, 0x34, 0x30, 0x39, 0x36, 0x3e, 0x3e, 0x3e, 0x3e, 0x5d, 0x00
	.type		__unnamed_2,@object
	.size		__unnamed_2,(.L_2 - __unnamed_2)
__unnamed_2:
        /* <DEDUP_REMOVED lines=42> */
        /*0500*/ 	.byte	0x3e, 0x5d, 0x00
.L_2:


//--------------------- .nv.shared._ZN7cutlass13device_kernelINS_4gemm6kernel13GemmUniversalIN4cute5tupleIJiiiiEEENS1_10collective13CollectiveMmaINS1_41MainloopSm100TmaUmmaWarpSpecializedSparseILi2ELi2ELi1ENS5_IJNS4_1CILi1EEENSA_ILi2EEESB_EEEEENS5_IJNSA_ILi128EEENSA_ILi256EEESF_EEENS_6half_tENS5_IJNS4_6LayoutINS5_IJiNS5_IJSC_iEEEiEEENS5_IJlNS5_IJSB_SC_EEElEEEEENSJ_INS5_IJNS5_IJNS5_IJNSA_ILi8EEESC_SP_EEEiEEENS5_IJNS5_IJNSA_ILi16EEESC_NSA_ILi4EEEEEEiEEEiEEENS5_IJNS5_IJNS5_IJSF_SS_NSA_ILi2048EEEEEENSA_ILi16384EEEEEENS5_IJNS5_IJSB_NSA_ILi1024EEENSA_ILi32EEEEEElEEElEEEEEEEESI_NS5_IJlSB_lEEENS4_8TiledMMAINS4_8MMA_AtomIJNS4_27SM100_MMA_F16BF16_SS_SPARSEISI_SI_fLi128ELi256ELNS4_4UMMA5MajorE0ELS1D_0ELNS1C_7ScaleInE0ELS1E_0EEEEEENSJ_INS5_IJSB_SB_SB_EEENS5_IJNSA_ILi0EEES1I_S1I_EEEEENS5_IJNS4_10UnderscoreES1L_S1L_EEEEENS4_23SM90_TMA_LOAD_MULTICASTENS4_14ComposedLayoutINS4_7SwizzleILi3ELi4ELi3EEENS4_25smem_sparse_ptr_flag_bitsILi2ELi16EEENSJ_INS5_IJNS5_IJSB_SP_EEENS5_IJSC_NSA_ILi64EEEEEEEEENS5_IJNS5_IJS1I_SF_EEESM_EEEEEEEvNS4_8identityENS4_13SM90_TMA_LOADENS1P_IS1R_NS4_18smem_ptr_flag_bitsILi16EEENSJ_INS5_IJSP_S1V_EEENS5_IJS1V_SB_EEEEEEEvS22_EENS_8epilogue10collective18CollectiveEpilogueINS2B_23Sm100TmaWarpSpecializedILi3ELi2ELi32ELb1ELb0EEEJSH_NS5_IJNSJ_ISF_SB_EENSJ_IS12_SB_EEEEEfNS5_IJSB_llEEEfS2J_NS2B_6fusion15FusionCallbacksIS2F_NS2K_17LinearCombinationIffffLNS_15FloatRoundStyleE2EEESH_S2I_JEEENS4_5SM1004TMEM4LOAD26SM100_TMEM_LOAD_32dp32b32xES23_NS1P_INS1Q_ILi2ELi5ELi2EEENS24_ILi32EEENSJ_INS5_IJS12_ST_EEENS5_IJSB_S12_EEEEEEENS4_39AutoVectorizingCopyWithAssumedAlignmentILi128EEENS4_14SM90_TMA_STOREES2Z_S31_S31_EEEvvEEEEvNT_6ParamsE --------------------------
	.section	.nv.shared._ZN7cutlass13device_kernelINS_4gemm6kernel13GemmUniversalIN4cute5tupleIJiiiiEEENS1_10collective13CollectiveMmaINS1_41MainloopSm100TmaUmmaWarpSpecializedSparseILi2ELi2ELi1ENS5_IJNS4_1CILi1EEENSA_ILi2EEESB_EEEEENS5_IJNSA_ILi128EEENSA_ILi256EEESF_EEENS_6half_tENS5_IJNS4_6LayoutINS5_IJiNS5_IJSC_iEEEiEEENS5_IJlNS5_IJSB_SC_EEElEEEEENSJ_INS5_IJNS5_IJNS5_IJNSA_ILi8EEESC_SP_EEEiEEENS5_IJNS5_IJNSA_ILi16EEESC_NSA_ILi4EEEEEEiEEEiEEENS5_IJNS5_IJNS5_IJSF_SS_NSA_ILi2048EEEEEENSA_ILi16384EEEEEENS5_IJNS5_IJSB_NSA_ILi1024EEENSA_ILi32EEEEEElEEElEEEEEEEESI_NS5_IJlSB_lEEENS4_8TiledMMAINS4_8MMA_AtomIJNS4_27SM100_MMA_F16BF16_SS_SPARSEISI_SI_fLi128ELi256ELNS4_4UMMA5MajorE0ELS1D_0ELNS1C_7ScaleInE0ELS1E_0EEEEEENSJ_INS5_IJSB_SB_SB_EEENS5_IJNSA_ILi0EEES1I_S1I_EEEEENS5_IJNS4_10UnderscoreES1L_S1L_EEEEENS4_23SM90_TMA_LOAD_MULTICASTENS4_14ComposedLayoutINS4_7SwizzleILi3ELi4ELi3EEENS4_25smem_sparse_ptr_flag_bitsILi2ELi16EEENSJ_INS5_IJNS5_IJSB_SP_EEENS5_IJSC_NSA_ILi64EEEEEEEEENS5_IJNS5_IJS1I_SF_EEESM_EEEEEEEvNS4_8identityENS4_13SM90_TMA_LOADENS1P_IS1R_NS4_18smem_ptr_flag_bitsILi16EEENSJ_INS5_IJSP_S1V_EEENS5_IJS1V_SB_EEEEEEEvS22_EENS_8epilogue10collective18CollectiveEpilogueINS2B_23Sm100TmaWarpSpecializedILi3ELi2ELi32ELb1ELb0EEEJSH_NS5_IJNSJ_ISF_SB_EENSJ_IS12_SB_EEEEEfNS5_IJSB_llEEEfS2J_NS2B_6fusion15FusionCallbacksIS2F_NS2K_17LinearCombinationIffffLNS_15FloatRoundStyleE2EEESH_S2I_JEEENS4_5SM1004TMEM4LOAD26SM100_TMEM_LOAD_32dp32b32xES23_NS1P_INS1Q_ILi2ELi5ELi2EEENS24_ILi32EEENSJ_INS5_IJS12_ST_EEENS5_IJSB_S12_EEEEEEENS4_39AutoVectorizingCopyWithAssumedAlignmentILi128EEENS4_14SM90_TMA_STOREES2Z_S31_S31_EEEvvEEEEvNT_6ParamsE,"aw",@nobits
	.sectionflags	@""
	.align	16
	.zero		1024


//--------------------- .nv.shared.reserved.0     --------------------------
	.section	.nv.shared.reserved.0,"aw",@nobits
	.weak		__nv_reservedSMEM_offset_0_alias
	.size		__nv_reservedSMEM_offset_0_alias, 0, 64
	.other		__nv_reservedSMEM_offset_0_alias,@"STO_CUDA_RESERVED_SHARED STV_DEFAULT"
__nv_reservedSMEM_offset_0_alias:
	.zero		0
.nv.shared.reserved.0:
	.zero		64
	.weak		__nv_reservedSMEM_tcgen05_partition
	.type		__nv_reservedSMEM_tcgen05_partition,@object
	.size		__nv_reservedSMEM_tcgen05_partition,(.L_0 - __nv_reservedSMEM_tcgen05_partition)
__nv_reservedSMEM_tcgen05_partition:
	.zero		32
.L_0:


//--------------------- .nv.global                --------------------------
	.section	.nv.global,"aw",@nobits
.nv.global:
	.type		_ZN39_INTERNAL_ed2c1357_4_k_cu_dbfb3530_36164cute1_E,@object
	.size		_ZN39_INTERNAL_ed2c1357_4_k_cu_dbfb3530_36164cute1_E,(_ZN39_INTERNAL_ed2c1357_4_k_cu_dbfb3530_36164cuda3std3__45__cpo6cbeginE - _ZN39_INTERNAL_ed2c1357_4_k_cu_dbfb3530_36164cute1_E)
_ZN39_INTERNAL_ed2c1357_4_k_cu_dbfb3530_36164cute1_E:
	.zero		1
	.type		_ZN39_INTERNAL_ed2c1357_4_k_cu_dbfb3530_36164cuda3std3__45__cpo6cbeginE,@object
	.size		_ZN39_INTERNAL_ed2c1357_4_k_cu_dbfb3530_36164cuda3std3__45__cpo6cbeginE,(_ZN39_INTERNAL_ed2c1357_4_k_cu_dbfb3530_36164cuda3std3__48in_placeE - _ZN39_INTERNAL_ed2c1357_4_k_cu_dbfb3530_36164cuda3std3__45__cpo6cbeginE)
_ZN39_INTERNAL_ed2c1357_4_k_cu_dbfb3530_36164cuda3std3__45__cpo6cbeginE:
	.zero		1
	.type		_ZN39_INTERNAL_ed2c1357_4_k_cu_dbfb3530_36164cuda3std3__48in_placeE,@object
	.size		_ZN39_INTERNAL_ed2c1357_4_k_cu_dbfb3530_36164cuda3std3__48in_placeE,(_ZN39_INTERNAL_ed2c1357_4_k_cu_dbfb3530_36164cuda3std6ranges3__45__cpo9iter_moveE - _ZN39_INTERNAL_ed2c1357_4_k_cu_dbfb3530_36164cuda3std3__48in_placeE)
_ZN39_INTERNAL_ed2c1357_4_k_cu_dbfb3530_36164cuda3std3__48in_placeE:
	.zero		1
	.type		_ZN39_INTERNAL_ed2c1357_4_k_cu_dbfb3530_36164cuda3std6ranges3__45__cpo9iter_moveE,@object
	.size		_ZN39_INTERNAL_ed2c1357_4_k_cu_dbfb3530_36164cuda3std6ranges3__45__cpo9iter_moveE,(_ZN39_INTERNAL_ed2c1357_4_k_cu_dbfb3530_36164cuda3std3__45__cpo5beginE - _ZN39_INTERNAL_ed2c1357_4_k_cu_dbfb3530_36164cuda3std6ranges3__45__cpo9iter_moveE)
_ZN39_INTERNAL_ed2c1357_4_k_cu_dbfb3530_36164cuda3std6ranges3__45__cpo9iter_moveE:
	.zero		1
	.type		_ZN39_INTERNAL_ed2c1357_4_k_cu_dbfb3530_36164cuda3std3__45__cpo5beginE,@object
	.size		_ZN39_INTERNAL_ed2c1357_4_k_cu_dbfb3530_36164cuda3std3__45__cpo5beginE,(_ZN39_INTERNAL_ed2c1357_4_k_cu_dbfb3530_36164cuda3std3__441_GLOBAL__N__ed2c1357_4_k_cu_dbfb3530_36166ignoreE - _ZN39_INTERNAL_ed2c1357_4_k_cu_dbfb3530_36164cuda3std3__45__cpo5beginE)
_ZN39_INTERNAL_ed2c1357_4_k_cu_dbfb3530_36164cuda3std3__45__cpo5beginE:
	.zero		1
	.type		_ZN39_INTERNAL_ed2c1357_4_k_cu_dbfb3530_36164cuda3std3__441_GLOBAL__N__ed2c1357_4_k_cu_dbfb3530_36166ignoreE,@object
	.size		_ZN39_INTERNAL_ed2c1357_4_k_cu_dbfb3530_36164cuda3std3__441_GLOBAL__N__ed2c1357_4_k_cu_dbfb3530_36166ignoreE,(_ZN39_INTERNAL_ed2c1357_4_k_cu_dbfb3530_36164cute7productE - _ZN39_INTERNAL_ed2c1357_4_k_cu_dbfb3530_36164cuda3std3__441_GLOBAL__N__ed2c1357_4_k_cu_dbfb3530_36166ignoreE)
_ZN39_INTERNAL_ed2c1357_4_k_cu_dbfb3530_36164cuda3std3__441_GLOBAL__N__ed2c1357_4_k_cu_dbfb3530_36166ignoreE:
	.zero		1
	.type		_ZN39_INTERNAL_ed2c1357_4_k_cu_dbfb3530_36164cute7productE,@object
	.size		_ZN39_INTERNAL_ed2c1357_4_k_cu_dbfb3530_36164cute7productE,(_ZN39_INTERNAL_ed2c1357_4_k_cu_dbfb3530_36164cuda3std3__45__cpo3endE - _ZN39_INTERNAL_ed2c1357_4_k_cu_dbfb3530_36164cute7productE)
_ZN39_INTERNAL_ed2c1357_4_k_cu_dbfb3530_36164cute7productE:
	.zero		1
	.type		_ZN39_INTERNAL_ed2c1357_4_k_cu_dbfb3530_36164cuda3std3__45__cpo3endE,@object
	.size		_ZN39_INTERNAL_ed2c1357_4_k_cu_dbfb3530_36164cuda3std3__45__cpo3endE,(_ZN39_INTERNAL_ed2c1357_4_k_cu_dbfb3530_36164cuda3std3__419piecewise_constructE - _ZN39_INTERNAL_ed2c1357_4_k_cu_dbfb3530_36164cuda3std3__45__cpo3endE)
_ZN39_INTERNAL_ed2c1357_4_k_cu_dbfb3530_36164cuda3std3__45__cpo3endE:
	.zero		1
	.type		_ZN39_INTERNAL_ed2c1357_4_k_cu_dbfb3530_36164cuda3std3__419piecewise_constructE,@object
	.size		_ZN39_INTERNAL_ed2c1357_4_k_cu_dbfb3530_36164cuda3std3__419piecewise_constructE,(_ZN39_INTERNAL_ed2c1357_4_k_cu_dbfb3530_36164cuda3std3__45__cpo4cendE - _ZN39_INTERNAL_ed2c1357_4_k_cu_dbfb3530_36164cuda3std3__419piecewise_constructE)
_ZN39_INTERNAL_ed2c1357_4_k_cu_dbfb3530_36164cuda3std3__419piecewise_constructE:
	.zero		1
	.type		_ZN39_INTERNAL_ed2c1357_4_k_cu_dbfb3530_36164cuda3std3__45__cpo4cendE,@object
	.size		_ZN39_INTERNAL_ed2c1357_4_k_cu_dbfb3530_36164cuda3std3__45__cpo4cendE,(_ZN39_INTERNAL_ed2c1357_4_k_cu_dbfb3530_36164cuda3std6ranges3__45__cpo4swapE - _ZN39_INTERNAL_ed2c1357_4_k_cu_dbfb3530_36164cuda3std3__45__cpo4cendE)
_ZN39_INTERNAL_ed2c1357_4_k_cu_dbfb3530_36164cuda3std3__45__cpo4cendE:
	.zero		1
	.type		_ZN39_INTERNAL_ed2c1357_4_k_cu_dbfb3530_36164cuda3std6ranges3__45__cpo4swapE,@object
	.size		_ZN39_INTERNAL_ed2c1357_4_k_cu_dbfb3530_36164cuda3std6ranges3__45__cpo4swapE,(.L_10 - _ZN39_INTERNAL_ed2c1357_4_k_cu_dbfb3530_36164cuda3std6ranges3__45__cpo4swapE)
_ZN39_INTERNAL_ed2c1357_4_k_cu_dbfb3530_36164cuda3std6ranges3__45__cpo4swapE:
	.zero		1
.L_10:


//--------------------- .nv.constant0._ZN7cutlass13device_kernelINS_4gemm6kernel13GemmUniversalIN4cute5tupleIJiiiiEEENS1_10collective13CollectiveMmaINS1_41MainloopSm100TmaUmmaWarpSpecializedSparseILi2ELi2ELi1ENS5_IJNS4_1CILi1EEENSA_ILi2EEESB_EEEEENS5_IJNSA_ILi128EEENSA_ILi256EEESF_EEENS_6half_tENS5_IJNS4_6LayoutINS5_IJiNS5_IJSC_iEEEiEEENS5_IJlNS5_IJSB_SC_EEElEEEEENSJ_INS5_IJNS5_IJNS5_IJNSA_ILi8EEESC_SP_EEEiEEENS5_IJNS5_IJNSA_ILi16EEESC_NSA_ILi4EEEEEEiEEEiEEENS5_IJNS5_IJNS5_IJSF_SS_NSA_ILi2048EEEEEENSA_ILi16384EEEEEENS5_IJNS5_IJSB_NSA_ILi1024EEENSA_ILi32EEEEEElEEElEEEEEEEESI_NS5_IJlSB_lEEENS4_8TiledMMAINS4_8MMA_AtomIJNS4_27SM100_MMA_F16BF16_SS_SPARSEISI_SI_fLi128ELi256ELNS4_4UMMA5MajorE0ELS1D_0ELNS1C_7ScaleInE0ELS1E_0EEEEEENSJ_INS5_IJSB_SB_SB_EEENS5_IJNSA_ILi0EEES1I_S1I_EEEEENS5_IJNS4_10UnderscoreES1L_S1L_EEEEENS4_23SM90_TMA_LOAD_MULTICASTENS4_14ComposedLayoutINS4_7SwizzleILi3ELi4ELi3EEENS4_25smem_sparse_ptr_flag_bitsILi2ELi16EEENSJ_INS5_IJNS5_IJSB_SP_EEENS5_IJSC_NSA_ILi64EEEEEEEEENS5_IJNS5_IJS1I_SF_EEESM_EEEEEEEvNS4_8identityENS4_13SM90_TMA_LOADENS1P_IS1R_NS4_18smem_ptr_flag_bitsILi16EEENSJ_INS5_IJSP_S1V_EEENS5_IJS1V_SB_EEEEEEEvS22_EENS_8epilogue10collective18CollectiveEpilogueINS2B_23Sm100TmaWarpSpecializedILi3ELi2ELi32ELb1ELb0EEEJSH_NS5_IJNSJ_ISF_SB_EENSJ_IS12_SB_EEEEEfNS5_IJSB_llEEEfS2J_NS2B_6fusion15FusionCallbacksIS2F_NS2K_17LinearCombinationIffffLNS_15FloatRoundStyleE2EEESH_S2I_JEEENS4_5SM1004TMEM4LOAD26SM100_TMEM_LOAD_32dp32b32xES23_NS1P_INS1Q_ILi2ELi5ELi2EEENS24_ILi32EEENSJ_INS5_IJS12_ST_EEENS5_IJSB_S12_EEEEEEENS4_39AutoVectorizingCopyWithAssumedAlignmentILi128EEENS4_14SM90_TMA_STOREES2Z_S31_S31_EEEvvEEEEvNT_6ParamsE --------------------------
	.section	.nv.constant0._ZN7cutlass13device_kernelINS_4gemm6kernel13GemmUniversalIN4cute5tupleIJiiiiEEENS1_10collective13CollectiveMmaINS1_41MainloopSm100TmaUmmaWarpSpecializedSparseILi2ELi2ELi1ENS5_IJNS4_1CILi1EEENSA_ILi2EEESB_EEEEENS5_IJNSA_ILi128EEENSA_ILi256EEESF_EEENS_6half_tENS5_IJNS4_6LayoutINS5_IJiNS5_IJSC_iEEEiEEENS5_IJlNS5_IJSB_SC_EEElEEEEENSJ_INS5_IJNS5_IJNS5_IJNSA_ILi8EEESC_SP_EEEiEEENS5_IJNS5_IJNSA_ILi16EEESC_NSA_ILi4EEEEEEiEEEiEEENS5_IJNS5_IJNS5_IJSF_SS_NSA_ILi2048EEEEEENSA_ILi16384EEEEEENS5_IJNS5_IJSB_NSA_ILi1024EEENSA_ILi32EEEEEElEEElEEEEEEEESI_NS5_IJlSB_lEEENS4_8TiledMMAINS4_8MMA_AtomIJNS4_27SM100_MMA_F16BF16_SS_SPARSEISI_SI_fLi128ELi256ELNS4_4UMMA5MajorE0ELS1D_0ELNS1C_7ScaleInE0ELS1E_0EEEEEENSJ_INS5_IJSB_SB_SB_EEENS5_IJNSA_ILi0EEES1I_S1I_EEEEENS5_IJNS4_10UnderscoreES1L_S1L_EEEEENS4_23SM90_TMA_LOAD_MULTICASTENS4_14ComposedLayoutINS4_7SwizzleILi3ELi4ELi3EEENS4_25smem_sparse_ptr_flag_bitsILi2ELi16EEENSJ_INS5_IJNS5_IJSB_SP_EEENS5_IJSC_NSA_ILi64EEEEEEEEENS5_IJNS5_IJS1I_SF_EEESM_EEEEEEEvNS4_8identityENS4_13SM90_TMA_LOADENS1P_IS1R_NS4_18smem_ptr_flag_bitsILi16EEENSJ_INS5_IJSP_S1V_EEENS5_IJS1V_SB_EEEEEEEvS22_EENS_8epilogue10collective18CollectiveEpilogueINS2B_23Sm100TmaWarpSpecializedILi3ELi2ELi32ELb1ELb0EEEJSH_NS5_IJNSJ_ISF_SB_EENSJ_IS12_SB_EEEEEfNS5_IJSB_llEEEfS2J_NS2B_6fusion15FusionCallbacksIS2F_NS2K_17LinearCombinationIffffLNS_15FloatRoundStyleE2EEESH_S2I_JEEENS4_5SM1004TMEM4LOAD26SM100_TMEM_LOAD_32dp32b32xES23_NS1P_INS1Q_ILi2ELi5ELi2EEENS24_ILi32EEENSJ_INS5_IJS12_ST_EEENS5_IJSB_S12_EEEEEEENS4_39AutoVectorizingCopyWithAssumedAlignmentILi128EEENS4_14SM90_TMA_STOREES2Z_S31_S31_EEEvvEEEEvNT_6ParamsE,"a",@progbits
	.sectionflags	@""
	.align	4
.nv.constant0._ZN7cutlass13device_kernelINS_4gemm6kernel13GemmUniversalIN4cute5tupleIJiiiiEEENS1_10collective13CollectiveMmaINS1_41MainloopSm100TmaUmmaWarpSpecializedSparseILi2ELi2ELi1ENS5_IJNS4_1CILi1EEENSA_ILi2EEESB_EEEEENS5_IJNSA_ILi128EEENSA_ILi256EEESF_EEENS_6half_tENS5_IJNS4_6LayoutINS5_IJiNS5_IJSC_iEEEiEEENS5_IJlNS5_IJSB_SC_EEElEEEEENSJ_INS5_IJNS5_IJNS5_IJNSA_ILi8EEESC_SP_EEEiEEENS5_IJNS5_IJNSA_ILi16EEESC_NSA_ILi4EEEEEEiEEEiEEENS5_IJNS5_IJNS5_IJSF_SS_NSA_ILi2048EEEEEENSA_ILi16384EEEEEENS5_IJNS5_IJSB_NSA_ILi1024EEENSA_ILi32EEEEEElEEElEEEEEEEESI_NS5_IJlSB_lEEENS4_8TiledMMAINS4_8MMA_AtomIJNS4_27SM100_MMA_F16BF16_SS_SPARSEISI_SI_fLi128ELi256ELNS4_4UMMA5MajorE0ELS1D_0ELNS1C_7ScaleInE0ELS1E_0EEEEEENSJ_INS5_IJSB_SB_SB_EEENS5_IJNSA_ILi0EEES1I_S1I_EEEEENS5_IJNS4_10UnderscoreES1L_S1L_EEEEENS4_23SM90_TMA_LOAD_MULTICASTENS4_14ComposedLayoutINS4_7SwizzleILi3ELi4ELi3EEENS4_25smem_sparse_ptr_flag_bitsILi2ELi16EEENSJ_INS5_IJNS5_IJSB_SP_EEENS5_IJSC_NSA_ILi64EEEEEEEEENS5_IJNS5_IJS1I_SF_EEESM_EEEEEEEvNS4_8identityENS4_13SM90_TMA_LOADENS1P_IS1R_NS4_18smem_ptr_flag_bitsILi16EEENSJ_INS5_IJSP_S1V_EEENS5_IJS1V_SB_EEEEEEEvS22_EENS_8epilogue10collective18CollectiveEpilogueINS2B_23Sm100TmaWarpSpecializedILi3ELi2ELi32ELb1ELb0EEEJSH_NS5_IJNSJ_ISF_SB_EENSJ_IS12_SB_EEEEEfNS5_IJSB_llEEEfS2J_NS2B_6fusion15FusionCallbacksIS2F_NS2K_17LinearCombinationIffffLNS_15FloatRoundStyleE2EEESH_S2I_JEEENS4_5SM1004TMEM4LOAD26SM100_TMEM_LOAD_32dp32b32xES23_NS1P_INS1Q_ILi2ELi5ELi2EEENS24_ILi32EEENSJ_INS5_IJS12_ST_EEENS5_IJSB_S12_EEEEEEENS4_39AutoVectorizingCopyWithAssumedAlignmentILi128EEENS4_14SM90_TMA_STOREES2Z_S31_S31_EEEvvEEEEvNT_6ParamsE:
	.zero		3456


//--------------------- SYMBOLS --------------------------

	.type		.nv.reservedSmem.offset0,@object
	.size		.nv.reservedSmem.offset0,0x4
	.type		.nv.reservedSmem.cap,@object
	.size		.nv.reservedSmem.cap,0x4
	.type		__assertfail,@function
